//
// Generated by NVIDIA NVVM Compiler
//
// Compiler Build ID: CL-36424714
// Cuda compilation tools, release 13.0, V13.0.88
// Based on NVVM 20.0.0
//

.version 9.0
.target sm_100
.address_size 64

	// .globl	capByScalar
.extern .shared .align 16 .b8 sdata[];

.visible .entry capByScalar(
	.param .u32 capByScalar_param_0,
	.param .u64 .ptr .align 1 capByScalar_param_1,
	.param .f32 capByScalar_param_2,
	.param .u64 .ptr .align 1 capByScalar_param_3
)
{
	.reg .pred 	%p<3>;
	.reg .b32 	%r<6>;
	.reg .b32 	%f<4>;
	.reg .b64 	%rd<8>;

	ld.param.u32 	%r2, [capByScalar_param_0];
	ld.param.u64 	%rd1, [capByScalar_param_1];
	ld.param.f32 	%f1, [capByScalar_param_2];
	ld.param.u64 	%rd2, [capByScalar_param_3];
	mov.u32 	%r3, %ctaid.x;
	mov.u32 	%r4, %ntid.x;
	mov.u32 	%r5, %tid.x;
	mad.lo.s32 	%r1, %r3, %r4, %r5;
	setp.ge.s32 	%p1, %r1, %r2;
	@%p1 bra 	$L__BB0_2;
	cvta.to.global.u64 	%rd3, %rd2;
	cvta.to.global.u64 	%rd4, %rd1;
	mul.wide.s32 	%rd5, %r1, 4;
	add.s64 	%rd6, %rd4, %rd5;
	ld.global.f32 	%f2, [%rd6];
	setp.lt.f32 	%p2, %f2, %f1;
	selp.f32 	%f3, %f2, %f1, %p2;
	add.s64 	%rd7, %rd3, %rd5;
	st.global.f32 	[%rd7], %f3;
$L__BB0_2:
	ret;

}
	// .globl	floorByScalar
.visible .entry floorByScalar(
	.param .u32 floorByScalar_param_0,
	.param .u64 .ptr .align 1 floorByScalar_param_1,
	.param .f32 floorByScalar_param_2,
	.param .u64 .ptr .align 1 floorByScalar_param_3
)
{
	.reg .pred 	%p<3>;
	.reg .b32 	%r<6>;
	.reg .b32 	%f<4>;
	.reg .b64 	%rd<8>;

	ld.param.u32 	%r2, [floorByScalar_param_0];
	ld.param.u64 	%rd1, [floorByScalar_param_1];
	ld.param.f32 	%f1, [floorByScalar_param_2];
	ld.param.u64 	%rd2, [floorByScalar_param_3];
	mov.u32 	%r3, %ctaid.x;
	mov.u32 	%r4, %ntid.x;
	mov.u32 	%r5, %tid.x;
	mad.lo.s32 	%r1, %r3, %r4, %r5;
	setp.ge.s32 	%p1, %r1, %r2;
	@%p1 bra 	$L__BB1_2;
	cvta.to.global.u64 	%rd3, %rd2;
	cvta.to.global.u64 	%rd4, %rd1;
	mul.wide.s32 	%rd5, %r1, 4;
	add.s64 	%rd6, %rd4, %rd5;
	ld.global.f32 	%f2, [%rd6];
	setp.gt.f32 	%p2, %f2, %f1;
	selp.f32 	%f3, %f2, %f1, %p2;
	add.s64 	%rd7, %rd3, %rd5;
	st.global.f32 	[%rd7], %f3;
$L__BB1_2:
	ret;

}
	// .globl	addScalar
.visible .entry addScalar(
	.param .u32 addScalar_param_0,
	.param .u64 .ptr .align 1 addScalar_param_1,
	.param .f32 addScalar_param_2,
	.param .u64 .ptr .align 1 addScalar_param_3
)
{
	.reg .pred 	%p<2>;
	.reg .b32 	%r<6>;
	.reg .b32 	%f<4>;
	.reg .b64 	%rd<8>;

	ld.param.u32 	%r2, [addScalar_param_0];
	ld.param.u64 	%rd1, [addScalar_param_1];
	ld.param.f32 	%f1, [addScalar_param_2];
	ld.param.u64 	%rd2, [addScalar_param_3];
	mov.u32 	%r3, %ctaid.x;
	mov.u32 	%r4, %ntid.x;
	mov.u32 	%r5, %tid.x;
	mad.lo.s32 	%r1, %r3, %r4, %r5;
	setp.ge.s32 	%p1, %r1, %r2;
	@%p1 bra 	$L__BB2_2;
	cvta.to.global.u64 	%rd3, %rd1;
	cvta.to.global.u64 	%rd4, %rd2;
	mul.wide.s32 	%rd5, %r1, 4;
	add.s64 	%rd6, %rd3, %rd5;
	ld.global.f32 	%f2, [%rd6];
	add.f32 	%f3, %f1, %f2;
	add.s64 	%rd7, %rd4, %rd5;
	st.global.f32 	[%rd7], %f3;
$L__BB2_2:
	ret;

}
	// .globl	subScalar
.visible .entry subScalar(
	.param .u32 subScalar_param_0,
	.param .u64 .ptr .align 1 subScalar_param_1,
	.param .f32 subScalar_param_2,
	.param .u64 .ptr .align 1 subScalar_param_3
)
{
	.reg .pred 	%p<2>;
	.reg .b32 	%r<6>;
	.reg .b32 	%f<4>;
	.reg .b64 	%rd<8>;

	ld.param.u32 	%r2, [subScalar_param_0];
	ld.param.u64 	%rd1, [subScalar_param_1];
	ld.param.f32 	%f1, [subScalar_param_2];
	ld.param.u64 	%rd2, [subScalar_param_3];
	mov.u32 	%r3, %ctaid.x;
	mov.u32 	%r4, %ntid.x;
	mov.u32 	%r5, %tid.x;
	mad.lo.s32 	%r1, %r3, %r4, %r5;
	setp.ge.s32 	%p1, %r1, %r2;
	@%p1 bra 	$L__BB3_2;
	cvta.to.global.u64 	%rd3, %rd1;
	cvta.to.global.u64 	%rd4, %rd2;
	mul.wide.s32 	%rd5, %r1, 4;
	add.s64 	%rd6, %rd3, %rd5;
	ld.global.f32 	%f2, [%rd6];
	sub.f32 	%f3, %f2, %f1;
	add.s64 	%rd7, %rd4, %rd5;
	st.global.f32 	[%rd7], %f3;
$L__BB3_2:
	ret;

}
	// .globl	busScalar
.visible .entry busScalar(
	.param .u32 busScalar_param_0,
	.param .u64 .ptr .align 1 busScalar_param_1,
	.param .f32 busScalar_param_2,
	.param .u64 .ptr .align 1 busScalar_param_3
)
{
	.reg .pred 	%p<2>;
	.reg .b32 	%r<6>;
	.reg .b32 	%f<4>;
	.reg .b64 	%rd<8>;

	ld.param.u32 	%r2, [busScalar_param_0];
	ld.param.u64 	%rd1, [busScalar_param_1];
	ld.param.f32 	%f1, [busScalar_param_2];
	ld.param.u64 	%rd2, [busScalar_param_3];
	mov.u32 	%r3, %ctaid.x;
	mov.u32 	%r4, %ntid.x;
	mov.u32 	%r5, %tid.x;
	mad.lo.s32 	%r1, %r3, %r4, %r5;
	setp.ge.s32 	%p1, %r1, %r2;
	@%p1 bra 	$L__BB4_2;
	cvta.to.global.u64 	%rd3, %rd1;
	cvta.to.global.u64 	%rd4, %rd2;
	mul.wide.s32 	%rd5, %r1, 4;
	add.s64 	%rd6, %rd3, %rd5;
	ld.global.f32 	%f2, [%rd6];
	sub.f32 	%f3, %f1, %f2;
	add.s64 	%rd7, %rd4, %rd5;
	st.global.f32 	[%rd7], %f3;
$L__BB4_2:
	ret;

}
	// .globl	multScalar
.visible .entry multScalar(
	.param .u32 multScalar_param_0,
	.param .u64 .ptr .align 1 multScalar_param_1,
	.param .f32 multScalar_param_2,
	.param .u64 .ptr .align 1 multScalar_param_3
)
{
	.reg .pred 	%p<2>;
	.reg .b32 	%r<6>;
	.reg .b32 	%f<4>;
	.reg .b64 	%rd<8>;

	ld.param.u32 	%r2, [multScalar_param_0];
	ld.param.u64 	%rd1, [multScalar_param_1];
	ld.param.f32 	%f1, [multScalar_param_2];
	ld.param.u64 	%rd2, [multScalar_param_3];
	mov.u32 	%r3, %ctaid.x;
	mov.u32 	%r4, %ntid.x;
	mov.u32 	%r5, %tid.x;
	mad.lo.s32 	%r1, %r3, %r4, %r5;
	setp.ge.s32 	%p1, %r1, %r2;
	@%p1 bra 	$L__BB5_2;
	cvta.to.global.u64 	%rd3, %rd1;
	cvta.to.global.u64 	%rd4, %rd2;
	mul.wide.s32 	%rd5, %r1, 4;
	add.s64 	%rd6, %rd3, %rd5;
	ld.global.f32 	%f2, [%rd6];
	mul.f32 	%f3, %f1, %f2;
	add.s64 	%rd7, %rd4, %rd5;
	st.global.f32 	[%rd7], %f3;
$L__BB5_2:
	ret;

}
	// .globl	divScalar
.visible .entry divScalar(
	.param .u32 divScalar_param_0,
	.param .u64 .ptr .align 1 divScalar_param_1,
	.param .f32 divScalar_param_2,
	.param .u64 .ptr .align 1 divScalar_param_3
)
{
	.reg .pred 	%p<2>;
	.reg .b32 	%r<6>;
	.reg .b32 	%f<4>;
	.reg .b64 	%rd<8>;

	ld.param.u32 	%r2, [divScalar_param_0];
	ld.param.u64 	%rd1, [divScalar_param_1];
	ld.param.f32 	%f1, [divScalar_param_2];
	ld.param.u64 	%rd2, [divScalar_param_3];
	mov.u32 	%r3, %ctaid.x;
	mov.u32 	%r4, %ntid.x;
	mov.u32 	%r5, %tid.x;
	mad.lo.s32 	%r1, %r3, %r4, %r5;
	setp.ge.s32 	%p1, %r1, %r2;
	@%p1 bra 	$L__BB6_2;
	cvta.to.global.u64 	%rd3, %rd1;
	cvta.to.global.u64 	%rd4, %rd2;
	mul.wide.s32 	%rd5, %r1, 4;
	add.s64 	%rd6, %rd3, %rd5;
	ld.global.f32 	%f2, [%rd6];
	div.rn.f32 	%f3, %f2, %f1;
	add.s64 	%rd7, %rd4, %rd5;
	st.global.f32 	[%rd7], %f3;
$L__BB6_2:
	ret;

}
	// .globl	vidScalar
.visible .entry vidScalar(
	.param .u32 vidScalar_param_0,
	.param .u64 .ptr .align 1 vidScalar_param_1,
	.param .f32 vidScalar_param_2,
	.param .u64 .ptr .align 1 vidScalar_param_3
)
{
	.reg .pred 	%p<2>;
	.reg .b32 	%r<6>;
	.reg .b32 	%f<4>;
	.reg .b64 	%rd<8>;

	ld.param.u32 	%r2, [vidScalar_param_0];
	ld.param.u64 	%rd1, [vidScalar_param_1];
	ld.param.f32 	%f1, [vidScalar_param_2];
	ld.param.u64 	%rd2, [vidScalar_param_3];
	mov.u32 	%r3, %ctaid.x;
	mov.u32 	%r4, %ntid.x;
	mov.u32 	%r5, %tid.x;
	mad.lo.s32 	%r1, %r3, %r4, %r5;
	setp.ge.s32 	%p1, %r1, %r2;
	@%p1 bra 	$L__BB7_2;
	cvta.to.global.u64 	%rd3, %rd1;
	cvta.to.global.u64 	%rd4, %rd2;
	mul.wide.s32 	%rd5, %r1, 4;
	add.s64 	%rd6, %rd3, %rd5;
	ld.global.f32 	%f2, [%rd6];
	div.rn.f32 	%f3, %f1, %f2;
	add.s64 	%rd7, %rd4, %rd5;
	st.global.f32 	[%rd7], %f3;
$L__BB7_2:
	ret;

}
	// .globl	squared
.visible .entry squared(
	.param .u32 squared_param_0,
	.param .u64 .ptr .align 1 squared_param_1,
	.param .u64 .ptr .align 1 squared_param_2
)
{
	.reg .pred 	%p<2>;
	.reg .b32 	%r<6>;
	.reg .b32 	%f<3>;
	.reg .b64 	%rd<8>;

	ld.param.u32 	%r2, [squared_param_0];
	ld.param.u64 	%rd1, [squared_param_1];
	ld.param.u64 	%rd2, [squared_param_2];
	mov.u32 	%r3, %ctaid.x;
	mov.u32 	%r4, %ntid.x;
	mov.u32 	%r5, %tid.x;
	mad.lo.s32 	%r1, %r3, %r4, %r5;
	setp.ge.s32 	%p1, %r1, %r2;
	@%p1 bra 	$L__BB8_2;
	cvta.to.global.u64 	%rd3, %rd1;
	cvta.to.global.u64 	%rd4, %rd2;
	mul.wide.s32 	%rd5, %r1, 4;
	add.s64 	%rd6, %rd3, %rd5;
	ld.global.f32 	%f1, [%rd6];
	mul.f32 	%f2, %f1, %f1;
	add.s64 	%rd7, %rd4, %rd5;
	st.global.f32 	[%rd7], %f2;
$L__BB8_2:
	ret;

}
	// .globl	cuPow
.visible .entry cuPow(
	.param .u32 cuPow_param_0,
	.param .u64 .ptr .align 1 cuPow_param_1,
	.param .f32 cuPow_param_2,
	.param .u64 .ptr .align 1 cuPow_param_3
)
{
	.reg .pred 	%p<23>;
	.reg .b32 	%r<20>;
	.reg .b32 	%f<77>;
	.reg .b64 	%rd<9>;

	ld.param.u32 	%r2, [cuPow_param_0];
	ld.param.u64 	%rd1, [cuPow_param_1];
	ld.param.f32 	%f10, [cuPow_param_2];
	ld.param.u64 	%rd2, [cuPow_param_3];
	mov.u32 	%r3, %ctaid.x;
	mov.u32 	%r4, %ntid.x;
	mov.u32 	%r5, %tid.x;
	mad.lo.s32 	%r1, %r3, %r4, %r5;
	setp.ge.s32 	%p1, %r1, %r2;
	mov.f32 	%f76, 0f3F800000;
	@%p1 bra 	$L__BB9_10;
	cvta.to.global.u64 	%rd3, %rd1;
	mul.wide.s32 	%rd4, %r1, 4;
	add.s64 	%rd5, %rd3, %rd4;
	ld.global.f32 	%f1, [%rd5];
	mul.f32 	%f12, %f10, 0f3F000000;
	cvt.rzi.f32.f32 	%f13, %f12;
	add.f32 	%f14, %f13, %f13;
	sub.f32 	%f15, %f10, %f14;
	abs.f32 	%f2, %f15;
	abs.f32 	%f3, %f1;
	setp.lt.f32 	%p2, %f3, 0f00800000;
	mul.f32 	%f16, %f3, 0f4B800000;
	selp.f32 	%f17, %f16, %f3, %p2;
	selp.f32 	%f18, 0fC1C00000, 0f00000000, %p2;
	mov.b32 	%r6, %f17;
	add.s32 	%r7, %r6, -1060439283;
	and.b32  	%r8, %r7, -8388608;
	sub.s32 	%r9, %r6, %r8;
	mov.b32 	%f19, %r9;
	cvt.rn.f32.s32 	%f20, %r8;
	fma.rn.f32 	%f21, %f20, 0f34000000, %f18;
	add.f32 	%f22, %f19, 0fBF800000;
	add.f32 	%f23, %f19, 0f3F800000;
	rcp.approx.ftz.f32 	%f24, %f23;
	add.f32 	%f25, %f22, %f22;
	mul.f32 	%f26, %f25, %f24;
	mul.f32 	%f27, %f26, %f26;
	sub.f32 	%f28, %f22, %f26;
	add.f32 	%f29, %f28, %f28;
	neg.f32 	%f30, %f26;
	fma.rn.f32 	%f31, %f30, %f22, %f29;
	mul.rn.f32 	%f32, %f24, %f31;
	fma.rn.f32 	%f33, %f27, 0f3A2C32E4, 0f3B52E7DB;
	fma.rn.f32 	%f34, %f33, %f27, 0f3C93BB73;
	fma.rn.f32 	%f35, %f34, %f27, 0f3DF6384F;
	mul.rn.f32 	%f36, %f35, %f27;
	fma.rn.f32 	%f37, %f26, 0f3FB8AA3B, %f21;
	sub.f32 	%f38, %f21, %f37;
	fma.rn.f32 	%f39, %f26, 0f3FB8AA3B, %f38;
	fma.rn.f32 	%f40, %f32, 0f3FB8AA3B, %f39;
	fma.rn.f32 	%f41, %f26, 0f32A55E34, %f40;
	mul.f32 	%f42, %f36, 0f40400000;
	fma.rn.f32 	%f43, %f42, %f32, %f41;
	fma.rn.f32 	%f44, %f36, %f26, %f43;
	add.rn.f32 	%f45, %f37, %f44;
	neg.f32 	%f46, %f37;
	add.rn.f32 	%f47, %f45, %f46;
	neg.f32 	%f48, %f47;
	add.rn.f32 	%f49, %f44, %f48;
	mul.rn.f32 	%f50, %f45, %f10;
	neg.f32 	%f51, %f50;
	fma.rn.f32 	%f52, %f45, %f10, %f51;
	fma.rn.f32 	%f53, %f49, %f10, %f52;
	cvt.rni.f32.f32 	%f54, %f50;
	sub.f32 	%f55, %f50, %f54;
	add.f32 	%f56, %f55, %f53;
	fma.rn.f32 	%f57, %f56, 0f391FCB8E, 0f3AAF85ED;
	fma.rn.f32 	%f58, %f57, %f56, 0f3C1D9856;
	fma.rn.f32 	%f59, %f58, %f56, 0f3D6357BB;
	fma.rn.f32 	%f60, %f59, %f56, 0f3E75FDEC;
	fma.rn.f32 	%f61, %f60, %f56, 0f3F317218;
	fma.rn.f32 	%f62, %f61, %f56, 0f3F800000;
	cvt.rzi.s32.f32 	%r10, %f54;
	setp.gt.f32 	%p3, %f54, 0f00000000;
	selp.b32 	%r11, 0, -2097152000, %p3;
	add.s32 	%r12, %r11, 2130706432;
	mov.b32 	%f63, %r12;
	mul.f32 	%f64, %f62, %f63;
	shl.b32 	%r13, %r10, 23;
	sub.s32 	%r14, %r13, %r11;
	mov.b32 	%f65, %r14;
	mul.f32 	%f66, %f64, %f65;
	abs.f32 	%f67, %f50;
	setp.gt.f32 	%p4, %f67, 0f43180000;
	setp.lt.f32 	%p5, %f50, 0f00000000;
	selp.f32 	%f68, 0f00000000, 0f7F800000, %p5;
	selp.f32 	%f4, %f68, %f66, %p4;
	setp.eq.f32 	%p6, %f1, 0f3F800000;
	setp.eq.f32 	%p7, %f10, 0f00000000;
	or.pred  	%p8, %p7, %p6;
	@%p8 bra 	$L__BB9_9;
	setp.num.f32 	%p9, %f3, %f3;
	abs.f32 	%f69, %f10;
	setp.num.f32 	%p10, %f69, %f69;
	and.pred  	%p11, %p9, %p10;
	@%p11 bra 	$L__BB9_4;
	add.rn.f32 	%f76, %f1, %f10;
	bra.uni 	$L__BB9_9;
$L__BB9_4:
	setp.neu.f32 	%p12, %f1, 0f00000000;
	setp.neu.f32 	%p13, %f3, 0f7F800000;
	and.pred  	%p14, %p12, %p13;
	@%p14 bra 	$L__BB9_6;
	setp.neu.f32 	%p21, %f2, 0f3F800000;
	add.f32 	%f74, %f1, %f1;
	mov.b32 	%r15, %f74;
	setp.lt.f32 	%p22, %f10, 0f00000000;
	xor.b32  	%r16, %r15, 2139095040;
	selp.b32 	%r17, %r16, %r15, %p22;
	and.b32  	%r18, %r17, 2147483647;
	selp.b32 	%r19, %r18, %r17, %p21;
	mov.b32 	%f76, %r19;
	bra.uni 	$L__BB9_9;
$L__BB9_6:
	setp.eq.f32 	%p15, %f1, 0fBF800000;
	setp.eq.f32 	%p16, %f69, 0f7F800000;
	and.pred  	%p17, %p15, %p16;
	@%p17 bra 	$L__BB9_9;
	setp.geu.f32 	%p18, %f1, 0f00000000;
	mov.f32 	%f76, %f4;
	@%p18 bra 	$L__BB9_9;
	setp.neu.f32 	%p19, %f2, 0f3F800000;
	neg.f32 	%f71, %f4;
	selp.f32 	%f72, %f4, %f71, %p19;
	cvt.rmi.f32.f32 	%f73, %f10;
	setp.neu.f32 	%p20, %f10, %f73;
	selp.f32 	%f76, 0f7FFFFFFF, %f72, %p20;
$L__BB9_9:
	cvta.to.global.u64 	%rd6, %rd2;
	add.s64 	%rd8, %rd6, %rd4;
	st.global.f32 	[%rd8], %f76;
$L__BB9_10:
	ret;

}
	// .globl	cuSqrt
.visible .entry cuSqrt(
	.param .u32 cuSqrt_param_0,
	.param .u64 .ptr .align 1 cuSqrt_param_1,
	.param .u64 .ptr .align 1 cuSqrt_param_2
)
{
	.reg .pred 	%p<2>;
	.reg .b32 	%r<6>;
	.reg .b32 	%f<3>;
	.reg .b64 	%rd<8>;

	ld.param.u32 	%r2, [cuSqrt_param_0];
	ld.param.u64 	%rd1, [cuSqrt_param_1];
	ld.param.u64 	%rd2, [cuSqrt_param_2];
	mov.u32 	%r3, %ctaid.x;
	mov.u32 	%r4, %ntid.x;
	mov.u32 	%r5, %tid.x;
	mad.lo.s32 	%r1, %r3, %r4, %r5;
	setp.ge.s32 	%p1, %r1, %r2;
	@%p1 bra 	$L__BB10_2;
	cvta.to.global.u64 	%rd3, %rd1;
	cvta.to.global.u64 	%rd4, %rd2;
	mul.wide.s32 	%rd5, %r1, 4;
	add.s64 	%rd6, %rd3, %rd5;
	ld.global.f32 	%f1, [%rd6];
	sqrt.rn.f32 	%f2, %f1;
	add.s64 	%rd7, %rd4, %rd5;
	st.global.f32 	[%rd7], %f2;
$L__BB10_2:
	ret;

}
	// .globl	cuExp
.visible .entry cuExp(
	.param .u32 cuExp_param_0,
	.param .u64 .ptr .align 1 cuExp_param_1,
	.param .u64 .ptr .align 1 cuExp_param_2
)
{
	.reg .pred 	%p<5>;
	.reg .b32 	%r<21>;
	.reg .b32 	%f<5>;
	.reg .b64 	%rd<9>;
	.reg .b64 	%fd<26>;

	ld.param.u32 	%r5, [cuExp_param_0];
	ld.param.u64 	%rd1, [cuExp_param_1];
	ld.param.u64 	%rd2, [cuExp_param_2];
	mov.u32 	%r6, %ctaid.x;
	mov.u32 	%r7, %ntid.x;
	mov.u32 	%r8, %tid.x;
	mad.lo.s32 	%r1, %r6, %r7, %r8;
	setp.ge.s32 	%p1, %r1, %r5;
	@%p1 bra 	$L__BB11_5;
	cvta.to.global.u64 	%rd3, %rd1;
	mul.wide.s32 	%rd4, %r1, 4;
	add.s64 	%rd5, %rd3, %rd4;
	ld.global.f32 	%f1, [%rd5];
	cvt.f64.f32 	%fd1, %f1;
	fma.rn.f64 	%fd6, %fd1, 0d3FF71547652B82FE, 0d4338000000000000;
	{
	.reg .b32 %temp; 
	mov.b64 	{%r2, %temp}, %fd6;
	}
	mov.f64 	%fd7, 0dC338000000000000;
	add.rn.f64 	%fd8, %fd6, %fd7;
	fma.rn.f64 	%fd9, %fd8, 0dBFE62E42FEFA39EF, %fd1;
	fma.rn.f64 	%fd10, %fd8, 0dBC7ABC9E3B39803F, %fd9;
	fma.rn.f64 	%fd11, %fd10, 0d3E5ADE1569CE2BDF, 0d3E928AF3FCA213EA;
	fma.rn.f64 	%fd12, %fd11, %fd10, 0d3EC71DEE62401315;
	fma.rn.f64 	%fd13, %fd12, %fd10, 0d3EFA01997C89EB71;
	fma.rn.f64 	%fd14, %fd13, %fd10, 0d3F2A01A014761F65;
	fma.rn.f64 	%fd15, %fd14, %fd10, 0d3F56C16C1852B7AF;
	fma.rn.f64 	%fd16, %fd15, %fd10, 0d3F81111111122322;
	fma.rn.f64 	%fd17, %fd16, %fd10, 0d3FA55555555502A1;
	fma.rn.f64 	%fd18, %fd17, %fd10, 0d3FC5555555555511;
	fma.rn.f64 	%fd19, %fd18, %fd10, 0d3FE000000000000B;
	fma.rn.f64 	%fd20, %fd19, %fd10, 0d3FF0000000000000;
	fma.rn.f64 	%fd21, %fd20, %fd10, 0d3FF0000000000000;
	{
	.reg .b32 %temp; 
	mov.b64 	{%r3, %temp}, %fd21;
	}
	{
	.reg .b32 %temp; 
	mov.b64 	{%temp, %r4}, %fd21;
	}
	shl.b32 	%r9, %r2, 20;
	add.s32 	%r10, %r9, %r4;
	mov.b64 	%fd25, {%r3, %r10};
	{
	.reg .b32 %temp; 
	mov.b64 	{%temp, %r11}, %fd1;
	}
	mov.b32 	%f3, %r11;
	abs.f32 	%f2, %f3;
	setp.lt.f32 	%p2, %f2, 0f4086232B;
	@%p2 bra 	$L__BB11_4;
	setp.lt.f32 	%p3, %f1, 0f00000000;
	add.f64 	%fd22, %fd1, 0d7FF0000000000000;
	selp.f64 	%fd25, 0d0000000000000000, %fd22, %p3;
	setp.geu.f32 	%p4, %f2, 0f40874800;
	@%p4 bra 	$L__BB11_4;
	shr.u32 	%r12, %r2, 31;
	add.s32 	%r13, %r2, %r12;
	shr.s32 	%r14, %r13, 1;
	shl.b32 	%r15, %r14, 20;
	add.s32 	%r16, %r4, %r15;
	mov.b64 	%fd23, {%r3, %r16};
	sub.s32 	%r17, %r2, %r14;
	shl.b32 	%r18, %r17, 20;
	add.s32 	%r19, %r18, 1072693248;
	mov.b32 	%r20, 0;
	mov.b64 	%fd24, {%r20, %r19};
	mul.f64 	%fd25, %fd24, %fd23;
$L__BB11_4:
	cvt.rn.f32.f64 	%f4, %fd25;
	cvta.to.global.u64 	%rd6, %rd2;
	add.s64 	%rd8, %rd6, %rd4;
	st.global.f32 	[%rd8], %f4;
$L__BB11_5:
	ret;

}
	// .globl	cuLog
.visible .entry cuLog(
	.param .u32 cuLog_param_0,
	.param .u64 .ptr .align 1 cuLog_param_1,
	.param .u64 .ptr .align 1 cuLog_param_2
)
{
	.reg .pred 	%p<5>;
	.reg .b32 	%r<10>;
	.reg .b32 	%f<23>;
	.reg .b64 	%rd<8>;

	ld.param.u32 	%r2, [cuLog_param_0];
	ld.param.u64 	%rd1, [cuLog_param_1];
	ld.param.u64 	%rd2, [cuLog_param_2];
	mov.u32 	%r3, %ctaid.x;
	mov.u32 	%r4, %ntid.x;
	mov.u32 	%r5, %tid.x;
	mad.lo.s32 	%r1, %r3, %r4, %r5;
	setp.ge.s32 	%p1, %r1, %r2;
	@%p1 bra 	$L__BB12_2;
	cvta.to.global.u64 	%rd3, %rd1;
	cvta.to.global.u64 	%rd4, %rd2;
	mul.wide.s32 	%rd5, %r1, 4;
	add.s64 	%rd6, %rd3, %rd5;
	ld.global.f32 	%f1, [%rd6];
	setp.lt.f32 	%p2, %f1, 0f00800000;
	mul.f32 	%f2, %f1, 0f4B000000;
	selp.f32 	%f3, %f2, %f1, %p2;
	selp.f32 	%f4, 0fC1B80000, 0f00000000, %p2;
	mov.b32 	%r6, %f3;
	add.s32 	%r7, %r6, -1059760811;
	and.b32  	%r8, %r7, -8388608;
	sub.s32 	%r9, %r6, %r8;
	mov.b32 	%f5, %r9;
	cvt.rn.f32.s32 	%f6, %r8;
	fma.rn.f32 	%f7, %f6, 0f34000000, %f4;
	add.f32 	%f8, %f5, 0fBF800000;
	fma.rn.f32 	%f9, %f8, 0fBE055027, 0f3E1039F6;
	fma.rn.f32 	%f10, %f9, %f8, 0fBDF8CDCC;
	fma.rn.f32 	%f11, %f10, %f8, 0f3E0F2955;
	fma.rn.f32 	%f12, %f11, %f8, 0fBE2AD8B9;
	fma.rn.f32 	%f13, %f12, %f8, 0f3E4CED0B;
	fma.rn.f32 	%f14, %f13, %f8, 0fBE7FFF22;
	fma.rn.f32 	%f15, %f14, %f8, 0f3EAAAA78;
	fma.rn.f32 	%f16, %f15, %f8, 0fBF000000;
	mul.f32 	%f17, %f8, %f16;
	fma.rn.f32 	%f18, %f17, %f8, %f8;
	fma.rn.f32 	%f19, %f7, 0f3F317218, %f18;
	setp.gt.u32 	%p3, %r6, 2139095039;
	fma.rn.f32 	%f20, %f3, 0f7F800000, 0f7F800000;
	selp.f32 	%f21, %f20, %f19, %p3;
	setp.eq.f32 	%p4, %f3, 0f00000000;
	selp.f32 	%f22, 0fFF800000, %f21, %p4;
	add.s64 	%rd7, %rd4, %rd5;
	st.global.f32 	[%rd7], %f22;
$L__BB12_2:
	ret;

}
	// .globl	invert
.visible .entry invert(
	.param .u32 invert_param_0,
	.param .u64 .ptr .align 1 invert_param_1,
	.param .u64 .ptr .align 1 invert_param_2
)
{
	.reg .pred 	%p<2>;
	.reg .b32 	%r<6>;
	.reg .b32 	%f<3>;
	.reg .b64 	%rd<8>;

	ld.param.u32 	%r2, [invert_param_0];
	ld.param.u64 	%rd1, [invert_param_1];
	ld.param.u64 	%rd2, [invert_param_2];
	mov.u32 	%r3, %ctaid.x;
	mov.u32 	%r4, %ntid.x;
	mov.u32 	%r5, %tid.x;
	mad.lo.s32 	%r1, %r3, %r4, %r5;
	setp.ge.s32 	%p1, %r1, %r2;
	@%p1 bra 	$L__BB13_2;
	cvta.to.global.u64 	%rd3, %rd1;
	cvta.to.global.u64 	%rd4, %rd2;
	mul.wide.s32 	%rd5, %r1, 4;
	add.s64 	%rd6, %rd3, %rd5;
	ld.global.f32 	%f1, [%rd6];
	rcp.rn.f32 	%f2, %f1;
	add.s64 	%rd7, %rd4, %rd5;
	st.global.f32 	[%rd7], %f2;
$L__BB13_2:
	ret;

}
	// .globl	cuAbs
.visible .entry cuAbs(
	.param .u32 cuAbs_param_0,
	.param .u64 .ptr .align 1 cuAbs_param_1,
	.param .u64 .ptr .align 1 cuAbs_param_2
)
{
	.reg .pred 	%p<2>;
	.reg .b32 	%r<6>;
	.reg .b32 	%f<3>;
	.reg .b64 	%rd<8>;

	ld.param.u32 	%r2, [cuAbs_param_0];
	ld.param.u64 	%rd1, [cuAbs_param_1];
	ld.param.u64 	%rd2, [cuAbs_param_2];
	mov.u32 	%r3, %ctaid.x;
	mov.u32 	%r4, %ntid.x;
	mov.u32 	%r5, %tid.x;
	mad.lo.s32 	%r1, %r3, %r4, %r5;
	setp.ge.s32 	%p1, %r1, %r2;
	@%p1 bra 	$L__BB14_2;
	cvta.to.global.u64 	%rd3, %rd1;
	cvta.to.global.u64 	%rd4, %rd2;
	mul.wide.s32 	%rd5, %r1, 4;
	add.s64 	%rd6, %rd3, %rd5;
	ld.global.f32 	%f1, [%rd6];
	abs.f32 	%f2, %f1;
	add.s64 	%rd7, %rd4, %rd5;
	st.global.f32 	[%rd7], %f2;
$L__BB14_2:
	ret;

}
	// .globl	cap
.visible .entry cap(
	.param .u32 cap_param_0,
	.param .u64 .ptr .align 1 cap_param_1,
	.param .u64 .ptr .align 1 cap_param_2,
	.param .u64 .ptr .align 1 cap_param_3
)
{
	.reg .pred 	%p<3>;
	.reg .b32 	%r<6>;
	.reg .b32 	%f<4>;
	.reg .b64 	%rd<11>;

	ld.param.u32 	%r2, [cap_param_0];
	ld.param.u64 	%rd1, [cap_param_1];
	ld.param.u64 	%rd2, [cap_param_2];
	ld.param.u64 	%rd3, [cap_param_3];
	mov.u32 	%r3, %ctaid.x;
	mov.u32 	%r4, %ntid.x;
	mov.u32 	%r5, %tid.x;
	mad.lo.s32 	%r1, %r3, %r4, %r5;
	setp.ge.s32 	%p1, %r1, %r2;
	@%p1 bra 	$L__BB15_2;
	cvta.to.global.u64 	%rd4, %rd3;
	cvta.to.global.u64 	%rd5, %rd1;
	cvta.to.global.u64 	%rd6, %rd2;
	mul.wide.s32 	%rd7, %r1, 4;
	add.s64 	%rd8, %rd5, %rd7;
	ld.global.f32 	%f1, [%rd8];
	add.s64 	%rd9, %rd6, %rd7;
	ld.global.f32 	%f2, [%rd9];
	setp.lt.f32 	%p2, %f1, %f2;
	selp.f32 	%f3, %f1, %f2, %p2;
	add.s64 	%rd10, %rd4, %rd7;
	st.global.f32 	[%rd10], %f3;
$L__BB15_2:
	ret;

}
	// .globl	cuFloor
.visible .entry cuFloor(
	.param .u32 cuFloor_param_0,
	.param .u64 .ptr .align 1 cuFloor_param_1,
	.param .u64 .ptr .align 1 cuFloor_param_2,
	.param .u64 .ptr .align 1 cuFloor_param_3
)
{
	.reg .pred 	%p<3>;
	.reg .b32 	%r<6>;
	.reg .b32 	%f<4>;
	.reg .b64 	%rd<11>;

	ld.param.u32 	%r2, [cuFloor_param_0];
	ld.param.u64 	%rd1, [cuFloor_param_1];
	ld.param.u64 	%rd2, [cuFloor_param_2];
	ld.param.u64 	%rd3, [cuFloor_param_3];
	mov.u32 	%r3, %ctaid.x;
	mov.u32 	%r4, %ntid.x;
	mov.u32 	%r5, %tid.x;
	mad.lo.s32 	%r1, %r3, %r4, %r5;
	setp.ge.s32 	%p1, %r1, %r2;
	@%p1 bra 	$L__BB16_2;
	cvta.to.global.u64 	%rd4, %rd3;
	cvta.to.global.u64 	%rd5, %rd1;
	cvta.to.global.u64 	%rd6, %rd2;
	mul.wide.s32 	%rd7, %r1, 4;
	add.s64 	%rd8, %rd5, %rd7;
	ld.global.f32 	%f1, [%rd8];
	add.s64 	%rd9, %rd6, %rd7;
	ld.global.f32 	%f2, [%rd9];
	setp.gt.f32 	%p2, %f1, %f2;
	selp.f32 	%f3, %f1, %f2, %p2;
	add.s64 	%rd10, %rd4, %rd7;
	st.global.f32 	[%rd10], %f3;
$L__BB16_2:
	ret;

}
	// .globl	add
.visible .entry add(
	.param .u32 add_param_0,
	.param .u64 .ptr .align 1 add_param_1,
	.param .u64 .ptr .align 1 add_param_2,
	.param .u64 .ptr .align 1 add_param_3
)
{
	.reg .pred 	%p<2>;
	.reg .b32 	%r<6>;
	.reg .b32 	%f<4>;
	.reg .b64 	%rd<11>;

	ld.param.u32 	%r2, [add_param_0];
	ld.param.u64 	%rd1, [add_param_1];
	ld.param.u64 	%rd2, [add_param_2];
	ld.param.u64 	%rd3, [add_param_3];
	mov.u32 	%r3, %ctaid.x;
	mov.u32 	%r4, %ntid.x;
	mov.u32 	%r5, %tid.x;
	mad.lo.s32 	%r1, %r3, %r4, %r5;
	setp.ge.s32 	%p1, %r1, %r2;
	@%p1 bra 	$L__BB17_2;
	cvta.to.global.u64 	%rd4, %rd1;
	cvta.to.global.u64 	%rd5, %rd2;
	cvta.to.global.u64 	%rd6, %rd3;
	mul.wide.s32 	%rd7, %r1, 4;
	add.s64 	%rd8, %rd4, %rd7;
	ld.global.f32 	%f1, [%rd8];
	add.s64 	%rd9, %rd5, %rd7;
	ld.global.f32 	%f2, [%rd9];
	add.f32 	%f3, %f1, %f2;
	add.s64 	%rd10, %rd6, %rd7;
	st.global.f32 	[%rd10], %f3;
$L__BB17_2:
	ret;

}
	// .globl	sub
.visible .entry sub(
	.param .u32 sub_param_0,
	.param .u64 .ptr .align 1 sub_param_1,
	.param .u64 .ptr .align 1 sub_param_2,
	.param .u64 .ptr .align 1 sub_param_3
)
{
	.reg .pred 	%p<2>;
	.reg .b32 	%r<6>;
	.reg .b32 	%f<4>;
	.reg .b64 	%rd<11>;

	ld.param.u32 	%r2, [sub_param_0];
	ld.param.u64 	%rd1, [sub_param_1];
	ld.param.u64 	%rd2, [sub_param_2];
	ld.param.u64 	%rd3, [sub_param_3];
	mov.u32 	%r3, %ctaid.x;
	mov.u32 	%r4, %ntid.x;
	mov.u32 	%r5, %tid.x;
	mad.lo.s32 	%r1, %r3, %r4, %r5;
	setp.ge.s32 	%p1, %r1, %r2;
	@%p1 bra 	$L__BB18_2;
	cvta.to.global.u64 	%rd4, %rd1;
	cvta.to.global.u64 	%rd5, %rd2;
	cvta.to.global.u64 	%rd6, %rd3;
	mul.wide.s32 	%rd7, %r1, 4;
	add.s64 	%rd8, %rd4, %rd7;
	ld.global.f32 	%f1, [%rd8];
	add.s64 	%rd9, %rd5, %rd7;
	ld.global.f32 	%f2, [%rd9];
	sub.f32 	%f3, %f1, %f2;
	add.s64 	%rd10, %rd6, %rd7;
	st.global.f32 	[%rd10], %f3;
$L__BB18_2:
	ret;

}
	// .globl	mult
.visible .entry mult(
	.param .u32 mult_param_0,
	.param .u64 .ptr .align 1 mult_param_1,
	.param .u64 .ptr .align 1 mult_param_2,
	.param .u64 .ptr .align 1 mult_param_3
)
{
	.reg .pred 	%p<2>;
	.reg .b32 	%r<6>;
	.reg .b32 	%f<4>;
	.reg .b64 	%rd<11>;

	ld.param.u32 	%r2, [mult_param_0];
	ld.param.u64 	%rd1, [mult_param_1];
	ld.param.u64 	%rd2, [mult_param_2];
	ld.param.u64 	%rd3, [mult_param_3];
	mov.u32 	%r3, %ctaid.x;
	mov.u32 	%r4, %ntid.x;
	mov.u32 	%r5, %tid.x;
	mad.lo.s32 	%r1, %r3, %r4, %r5;
	setp.ge.s32 	%p1, %r1, %r2;
	@%p1 bra 	$L__BB19_2;
	cvta.to.global.u64 	%rd4, %rd1;
	cvta.to.global.u64 	%rd5, %rd2;
	cvta.to.global.u64 	%rd6, %rd3;
	mul.wide.s32 	%rd7, %r1, 4;
	add.s64 	%rd8, %rd4, %rd7;
	ld.global.f32 	%f1, [%rd8];
	add.s64 	%rd9, %rd5, %rd7;
	ld.global.f32 	%f2, [%rd9];
	mul.f32 	%f3, %f1, %f2;
	add.s64 	%rd10, %rd6, %rd7;
	st.global.f32 	[%rd10], %f3;
$L__BB19_2:
	ret;

}
	// .globl	cuDiv
.visible .entry cuDiv(
	.param .u32 cuDiv_param_0,
	.param .u64 .ptr .align 1 cuDiv_param_1,
	.param .u64 .ptr .align 1 cuDiv_param_2,
	.param .u64 .ptr .align 1 cuDiv_param_3
)
{
	.reg .pred 	%p<2>;
	.reg .b32 	%r<6>;
	.reg .b32 	%f<4>;
	.reg .b64 	%rd<11>;

	ld.param.u32 	%r2, [cuDiv_param_0];
	ld.param.u64 	%rd1, [cuDiv_param_1];
	ld.param.u64 	%rd2, [cuDiv_param_2];
	ld.param.u64 	%rd3, [cuDiv_param_3];
	mov.u32 	%r3, %ctaid.x;
	mov.u32 	%r4, %ntid.x;
	mov.u32 	%r5, %tid.x;
	mad.lo.s32 	%r1, %r3, %r4, %r5;
	setp.ge.s32 	%p1, %r1, %r2;
	@%p1 bra 	$L__BB20_2;
	cvta.to.global.u64 	%rd4, %rd1;
	cvta.to.global.u64 	%rd5, %rd2;
	cvta.to.global.u64 	%rd6, %rd3;
	mul.wide.s32 	%rd7, %r1, 4;
	add.s64 	%rd8, %rd4, %rd7;
	ld.global.f32 	%f1, [%rd8];
	add.s64 	%rd9, %rd5, %rd7;
	ld.global.f32 	%f2, [%rd9];
	div.rn.f32 	%f3, %f1, %f2;
	add.s64 	%rd10, %rd6, %rd7;
	st.global.f32 	[%rd10], %f3;
$L__BB20_2:
	ret;

}
	// .globl	accrue
.visible .entry accrue(
	.param .u32 accrue_param_0,
	.param .u64 .ptr .align 1 accrue_param_1,
	.param .u64 .ptr .align 1 accrue_param_2,
	.param .f32 accrue_param_3,
	.param .u64 .ptr .align 1 accrue_param_4
)
{
	.reg .pred 	%p<2>;
	.reg .b32 	%r<6>;
	.reg .b32 	%f<6>;
	.reg .b64 	%rd<11>;

	ld.param.u32 	%r2, [accrue_param_0];
	ld.param.u64 	%rd1, [accrue_param_1];
	ld.param.u64 	%rd2, [accrue_param_2];
	ld.param.f32 	%f1, [accrue_param_3];
	ld.param.u64 	%rd3, [accrue_param_4];
	mov.u32 	%r3, %ctaid.x;
	mov.u32 	%r4, %ntid.x;
	mov.u32 	%r5, %tid.x;
	mad.lo.s32 	%r1, %r3, %r4, %r5;
	setp.ge.s32 	%p1, %r1, %r2;
	@%p1 bra 	$L__BB21_2;
	cvta.to.global.u64 	%rd4, %rd1;
	cvta.to.global.u64 	%rd5, %rd2;
	cvta.to.global.u64 	%rd6, %rd3;
	mul.wide.s32 	%rd7, %r1, 4;
	add.s64 	%rd8, %rd4, %rd7;
	ld.global.f32 	%f2, [%rd8];
	add.s64 	%rd9, %rd5, %rd7;
	ld.global.f32 	%f3, [%rd9];
	fma.rn.f32 	%f4, %f1, %f3, 0f3F800000;
	mul.f32 	%f5, %f2, %f4;
	add.s64 	%rd10, %rd6, %rd7;
	st.global.f32 	[%rd10], %f5;
$L__BB21_2:
	ret;

}
	// .globl	discount
.visible .entry discount(
	.param .u32 discount_param_0,
	.param .u64 .ptr .align 1 discount_param_1,
	.param .u64 .ptr .align 1 discount_param_2,
	.param .f32 discount_param_3,
	.param .u64 .ptr .align 1 discount_param_4
)
{
	.reg .pred 	%p<2>;
	.reg .b32 	%r<6>;
	.reg .b32 	%f<6>;
	.reg .b64 	%rd<11>;

	ld.param.u32 	%r2, [discount_param_0];
	ld.param.u64 	%rd1, [discount_param_1];
	ld.param.u64 	%rd2, [discount_param_2];
	ld.param.f32 	%f1, [discount_param_3];
	ld.param.u64 	%rd3, [discount_param_4];
	mov.u32 	%r3, %ctaid.x;
	mov.u32 	%r4, %ntid.x;
	mov.u32 	%r5, %tid.x;
	mad.lo.s32 	%r1, %r3, %r4, %r5;
	setp.ge.s32 	%p1, %r1, %r2;
	@%p1 bra 	$L__BB22_2;
	cvta.to.global.u64 	%rd4, %rd1;
	cvta.to.global.u64 	%rd5, %rd2;
	cvta.to.global.u64 	%rd6, %rd3;
	mul.wide.s32 	%rd7, %r1, 4;
	add.s64 	%rd8, %rd4, %rd7;
	ld.global.f32 	%f2, [%rd8];
	add.s64 	%rd9, %rd5, %rd7;
	ld.global.f32 	%f3, [%rd9];
	fma.rn.f32 	%f4, %f1, %f3, 0f3F800000;
	div.rn.f32 	%f5, %f2, %f4;
	add.s64 	%rd10, %rd6, %rd7;
	st.global.f32 	[%rd10], %f5;
$L__BB22_2:
	ret;

}
	// .globl	addProduct
.visible .entry addProduct(
	.param .u32 addProduct_param_0,
	.param .u64 .ptr .align 1 addProduct_param_1,
	.param .u64 .ptr .align 1 addProduct_param_2,
	.param .u64 .ptr .align 1 addProduct_param_3,
	.param .u64 .ptr .align 1 addProduct_param_4
)
{
	.reg .pred 	%p<2>;
	.reg .b32 	%r<6>;
	.reg .b32 	%f<5>;
	.reg .b64 	%rd<14>;

	ld.param.u32 	%r2, [addProduct_param_0];
	ld.param.u64 	%rd1, [addProduct_param_1];
	ld.param.u64 	%rd2, [addProduct_param_2];
	ld.param.u64 	%rd3, [addProduct_param_3];
	ld.param.u64 	%rd4, [addProduct_param_4];
	mov.u32 	%r3, %ctaid.x;
	mov.u32 	%r4, %ntid.x;
	mov.u32 	%r5, %tid.x;
	mad.lo.s32 	%r1, %r3, %r4, %r5;
	setp.ge.s32 	%p1, %r1, %r2;
	@%p1 bra 	$L__BB23_2;
	cvta.to.global.u64 	%rd5, %rd1;
	cvta.to.global.u64 	%rd6, %rd2;
	cvta.to.global.u64 	%rd7, %rd3;
	cvta.to.global.u64 	%rd8, %rd4;
	mul.wide.s32 	%rd9, %r1, 4;
	add.s64 	%rd10, %rd5, %rd9;
	ld.global.f32 	%f1, [%rd10];
	add.s64 	%rd11, %rd6, %rd9;
	ld.global.f32 	%f2, [%rd11];
	add.s64 	%rd12, %rd7, %rd9;
	ld.global.f32 	%f3, [%rd12];
	fma.rn.f32 	%f4, %f2, %f3, %f1;
	add.s64 	%rd13, %rd8, %rd9;
	st.global.f32 	[%rd13], %f4;
$L__BB23_2:
	ret;

}
	// .globl	addProduct_vs
.visible .entry addProduct_vs(
	.param .u32 addProduct_vs_param_0,
	.param .u64 .ptr .align 1 addProduct_vs_param_1,
	.param .u64 .ptr .align 1 addProduct_vs_param_2,
	.param .f32 addProduct_vs_param_3,
	.param .u64 .ptr .align 1 addProduct_vs_param_4
)
{
	.reg .pred 	%p<2>;
	.reg .b32 	%r<6>;
	.reg .b32 	%f<5>;
	.reg .b64 	%rd<11>;

	ld.param.u32 	%r2, [addProduct_vs_param_0];
	ld.param.u64 	%rd1, [addProduct_vs_param_1];
	ld.param.u64 	%rd2, [addProduct_vs_param_2];
	ld.param.f32 	%f1, [addProduct_vs_param_3];
	ld.param.u64 	%rd3, [addProduct_vs_param_4];
	mov.u32 	%r3, %ctaid.x;
	mov.u32 	%r4, %ntid.x;
	mov.u32 	%r5, %tid.x;
	mad.lo.s32 	%r1, %r3, %r4, %r5;
	setp.ge.s32 	%p1, %r1, %r2;
	@%p1 bra 	$L__BB24_2;
	cvta.to.global.u64 	%rd4, %rd1;
	cvta.to.global.u64 	%rd5, %rd2;
	cvta.to.global.u64 	%rd6, %rd3;
	mul.wide.s32 	%rd7, %r1, 4;
	add.s64 	%rd8, %rd4, %rd7;
	ld.global.f32 	%f2, [%rd8];
	add.s64 	%rd9, %rd5, %rd7;
	ld.global.f32 	%f3, [%rd9];
	fma.rn.f32 	%f4, %f1, %f3, %f2;
	add.s64 	%rd10, %rd6, %rd7;
	st.global.f32 	[%rd10], %f4;
$L__BB24_2:
	ret;

}
	// .globl	addRatio
.visible .entry addRatio(
	.param .u32 addRatio_param_0,
	.param .u64 .ptr .align 1 addRatio_param_1,
	.param .u64 .ptr .align 1 addRatio_param_2,
	.param .u64 .ptr .align 1 addRatio_param_3,
	.param .u64 .ptr .align 1 addRatio_param_4
)
{
	.reg .pred 	%p<2>;
	.reg .b32 	%r<6>;
	.reg .b32 	%f<6>;
	.reg .b64 	%rd<14>;

	ld.param.u32 	%r2, [addRatio_param_0];
	ld.param.u64 	%rd1, [addRatio_param_1];
	ld.param.u64 	%rd2, [addRatio_param_2];
	ld.param.u64 	%rd3, [addRatio_param_3];
	ld.param.u64 	%rd4, [addRatio_param_4];
	mov.u32 	%r3, %ctaid.x;
	mov.u32 	%r4, %ntid.x;
	mov.u32 	%r5, %tid.x;
	mad.lo.s32 	%r1, %r3, %r4, %r5;
	setp.ge.s32 	%p1, %r1, %r2;
	@%p1 bra 	$L__BB25_2;
	cvta.to.global.u64 	%rd5, %rd1;
	cvta.to.global.u64 	%rd6, %rd2;
	cvta.to.global.u64 	%rd7, %rd3;
	cvta.to.global.u64 	%rd8, %rd4;
	mul.wide.s32 	%rd9, %r1, 4;
	add.s64 	%rd10, %rd5, %rd9;
	ld.global.f32 	%f1, [%rd10];
	add.s64 	%rd11, %rd6, %rd9;
	ld.global.f32 	%f2, [%rd11];
	add.s64 	%rd12, %rd7, %rd9;
	ld.global.f32 	%f3, [%rd12];
	div.rn.f32 	%f4, %f2, %f3;
	add.f32 	%f5, %f1, %f4;
	add.s64 	%rd13, %rd8, %rd9;
	st.global.f32 	[%rd13], %f5;
$L__BB25_2:
	ret;

}
	// .globl	subRatio
.visible .entry subRatio(
	.param .u32 subRatio_param_0,
	.param .u64 .ptr .align 1 subRatio_param_1,
	.param .u64 .ptr .align 1 subRatio_param_2,
	.param .u64 .ptr .align 1 subRatio_param_3,
	.param .u64 .ptr .align 1 subRatio_param_4
)
{
	.reg .pred 	%p<2>;
	.reg .b32 	%r<6>;
	.reg .b32 	%f<6>;
	.reg .b64 	%rd<14>;

	ld.param.u32 	%r2, [subRatio_param_0];
	ld.param.u64 	%rd1, [subRatio_param_1];
	ld.param.u64 	%rd2, [subRatio_param_2];
	ld.param.u64 	%rd3, [subRatio_param_3];
	ld.param.u64 	%rd4, [subRatio_param_4];
	mov.u32 	%r3, %ctaid.x;
	mov.u32 	%r4, %ntid.x;
	mov.u32 	%r5, %tid.x;
	mad.lo.s32 	%r1, %r3, %r4, %r5;
	setp.ge.s32 	%p1, %r1, %r2;
	@%p1 bra 	$L__BB26_2;
	cvta.to.global.u64 	%rd5, %rd1;
	cvta.to.global.u64 	%rd6, %rd2;
	cvta.to.global.u64 	%rd7, %rd3;
	cvta.to.global.u64 	%rd8, %rd4;
	mul.wide.s32 	%rd9, %r1, 4;
	add.s64 	%rd10, %rd5, %rd9;
	ld.global.f32 	%f1, [%rd10];
	add.s64 	%rd11, %rd6, %rd9;
	ld.global.f32 	%f2, [%rd11];
	add.s64 	%rd12, %rd7, %rd9;
	ld.global.f32 	%f3, [%rd12];
	div.rn.f32 	%f4, %f2, %f3;
	sub.f32 	%f5, %f1, %f4;
	add.s64 	%rd13, %rd8, %rd9;
	st.global.f32 	[%rd13], %f5;
$L__BB26_2:
	ret;

}
	// .globl	reducePartial
.visible .entry reducePartial(
	.param .u32 reducePartial_param_0,
	.param .u64 .ptr .align 1 reducePartial_param_1,
	.param .u64 .ptr .align 1 reducePartial_param_2
)
{
	.reg .pred 	%p<7>;
	.reg .b32 	%r<17>;
	.reg .b32 	%f<14>;
	.reg .b64 	%rd<11>;

	ld.param.u32 	%r9, [reducePartial_param_0];
	ld.param.u64 	%rd3, [reducePartial_param_1];
	ld.param.u64 	%rd2, [reducePartial_param_2];
	cvta.to.global.u64 	%rd1, %rd3;
	mov.u32 	%r1, %tid.x;
	mov.u32 	%r2, %ctaid.x;
	mov.u32 	%r16, %ntid.x;
	mul.lo.s32 	%r10, %r16, %r2;
	shl.b32 	%r11, %r10, 1;
	add.s32 	%r4, %r11, %r1;
	setp.ge.u32 	%p1, %r4, %r9;
	mov.f32 	%f12, 0f00000000;
	@%p1 bra 	$L__BB27_2;
	mul.wide.u32 	%rd4, %r4, 4;
	add.s64 	%rd5, %rd1, %rd4;
	ld.global.f32 	%f12, [%rd5];
$L__BB27_2:
	add.s32 	%r5, %r4, %r16;
	setp.ge.u32 	%p2, %r5, %r9;
	mov.f32 	%f13, 0f00000000;
	@%p2 bra 	$L__BB27_4;
	mul.wide.u32 	%rd6, %r5, 4;
	add.s64 	%rd7, %rd1, %rd6;
	ld.global.f32 	%f13, [%rd7];
$L__BB27_4:
	add.f32 	%f7, %f12, %f13;
	shl.b32 	%r12, %r1, 2;
	mov.u32 	%r13, sdata;
	add.s32 	%r6, %r13, %r12;
	st.shared.f32 	[%r6], %f7;
	bar.sync 	0;
	setp.lt.u32 	%p3, %r16, 2;
	@%p3 bra 	$L__BB27_8;
$L__BB27_5:
	shr.u32 	%r8, %r16, 1;
	setp.ge.u32 	%p4, %r1, %r8;
	@%p4 bra 	$L__BB27_7;
	shl.b32 	%r14, %r8, 2;
	add.s32 	%r15, %r6, %r14;
	ld.shared.f32 	%f8, [%r15];
	ld.shared.f32 	%f9, [%r6];
	add.f32 	%f10, %f8, %f9;
	st.shared.f32 	[%r6], %f10;
$L__BB27_7:
	bar.sync 	0;
	setp.gt.u32 	%p5, %r16, 3;
	mov.u32 	%r16, %r8;
	@%p5 bra 	$L__BB27_5;
$L__BB27_8:
	setp.ne.s32 	%p6, %r1, 0;
	@%p6 bra 	$L__BB27_10;
	ld.shared.f32 	%f11, [sdata];
	cvta.to.global.u64 	%rd8, %rd2;
	mul.wide.u32 	%rd9, %r2, 4;
	add.s64 	%rd10, %rd8, %rd9;
	st.global.f32 	[%rd10], %f11;
$L__BB27_10:
	ret;

}


// ===== COMPILED SASS (sm_100) =====

	.target	sm_100

	.elftype	@"ET_EXEC"


//--------------------- .note.nv.tkinfo           --------------------------
	.section	.note.nv.tkinfo,"",@"SHT_NOTE"
	.sectionflags	@"SHF_NOTE_NV_TKINFO"
	.tkinfo
        /*0018*/ 	.word	0x00000002
        /*0030*/ 	.string	""
        /*0030*/ 	.string	"ptxas"
        /*0030*/ 	.string	"Cuda compilation tools, release 13.0, V13.0.88"
        /*0030*/ 	.string	"Build cuda_13.0.r13.0/compiler.36424714_0"
        /*0030*/ 	.string	"-arch sm_100 -m 64 "



//--------------------- .note.nv.cuinfo           --------------------------
	.section	.note.nv.cuinfo,"",@"SHT_NOTE"
	.sectionflags	@"SHF_NOTE_NV_CUINFO"
        /*0018*/ 	.short	0x0002
        /*001a*/ 	.short	0x0064
        /*001c*/ 	.short	0x0082
	.zero		2


//--------------------- .nv.info                  --------------------------
	.section	.nv.info,"",@"SHT_CUDA_INFO"
	.align	4


	//----- nvinfo : EIATTR_REGCOUNT
	.align		4
        /*0000*/ 	.byte	0x04, 0x2f
        /*0002*/ 	.short	(.L_1 - .L_0)
	.align		4
.L_0:
        /*0004*/ 	.word	index@(capByScalar)
        /*0008*/ 	.word	0x0000000a


	//----- nvinfo : EIATTR_FRAME_SIZE
	.align		4
.L_1:
        /*000c*/ 	.byte	0x04, 0x11
        /*000e*/ 	.short	(.L_3 - .L_2)
	.align		4
.L_2:
        /*0010*/ 	.word	index@(capByScalar)
        /*0014*/ 	.word	0x00000000


	//----- nvinfo : EIATTR_REGCOUNT
	.align		4
.L_3:
        /*0018*/ 	.byte	0x04, 0x2f
        /*001a*/ 	.short	(.L_5 - .L_4)
	.align		4
.L_4:
        /*001c*/ 	.word	index@(floorByScalar)
        /*0020*/ 	.word	0x0000000a


	//----- nvinfo : EIATTR_FRAME_SIZE
	.align		4
.L_5:
        /*0024*/ 	.byte	0x04, 0x11
        /*0026*/ 	.short	(.L_7 - .L_6)
	.align		4
.L_6:
        /*0028*/ 	.word	index@(floorByScalar)
        /*002c*/ 	.word	0x00000000


	//----- nvinfo : EIATTR_REGCOUNT
	.align		4
.L_7:
        /*0030*/ 	.byte	0x04, 0x2f
        /*0032*/ 	.short	(.L_9 - .L_8)
	.align		4
.L_8:
        /*0034*/ 	.word	index@(addScalar)
        /*0038*/ 	.word	0x0000000a


	//----- nvinfo : EIATTR_FRAME_SIZE
	.align		4
.L_9:
        /*003c*/ 	.byte	0x04, 0x11
        /*003e*/ 	.short	(.L_11 - .L_10)
	.align		4
.L_10:
        /*0040*/ 	.word	index@(addScalar)
        /*0044*/ 	.word	0x00000000


	//----- nvinfo : EIATTR_REGCOUNT
	.align		4
.L_11:
        /*0048*/ 	.byte	0x04, 0x2f
        /*004a*/ 	.short	(.L_13 - .L_12)
	.align		4
.L_12:
        /*004c*/ 	.word	index@(subScalar)
        /*0050*/ 	.word	0x0000000a


	//----- nvinfo : EIATTR_FRAME_SIZE
	.align		4
.L_13:
        /*0054*/ 	.byte	0x04, 0x11
        /*0056*/ 	.short	(.L_15 - .L_14)
	.align		4
.L_14:
        /*0058*/ 	.word	index@(subScalar)
        /*005c*/ 	.word	0x00000000


	//----- nvinfo : EIATTR_REGCOUNT
	.align		4
.L_15:
        /*0060*/ 	.byte	0x04, 0x2f
        /*0062*/ 	.short	(.L_17 - .L_16)
	.align		4
.L_16:
        /*0064*/ 	.word	index@(busScalar)
        /*0068*/ 	.word	0x0000000a


	//----- nvinfo : EIATTR_FRAME_SIZE
	.align		4
.L_17:
        /*006c*/ 	.byte	0x04, 0x11
        /*006e*/ 	.short	(.L_19 - .L_18)
	.align		4
.L_18:
        /*0070*/ 	.word	index@(busScalar)
        /*0074*/ 	.word	0x00000000


	//----- nvinfo : EIATTR_REGCOUNT
	.align		4
.L_19:
        /*0078*/ 	.byte	0x04, 0x2f
        /*007a*/ 	.short	(.L_21 - .L_20)
	.align		4
.L_20:
        /*007c*/ 	.word	index@(multScalar)
        /*0080*/ 	.word	0x0000000a


	//----- nvinfo : EIATTR_FRAME_SIZE
	.align		4
.L_21:
        /*0084*/ 	.byte	0x04, 0x11
        /*0086*/ 	.short	(.L_23 - .L_22)
	.align		4
.L_22:
        /*0088*/ 	.word	index@(multScalar)
        /*008c*/ 	.word	0x00000000


	//----- nvinfo : EIATTR_REGCOUNT
	.align		4
.L_23:
        /*0090*/ 	.byte	0x04, 0x2f
        /*0092*/ 	.short	(.L_25 - .L_24)
	.align		4
.L_24:
        /*0094*/ 	.word	index@(divScalar)
        /*0098*/ 	.word	0x00000010


	//----- nvinfo : EIATTR_FRAME_SIZE
	.align		4
.L_25:
        /*009c*/ 	.byte	0x04, 0x11
        /*009e*/ 	.short	(.L_27 - .L_26)
	.align		4
.L_26:
        /*00a0*/ 	.word	index@($__internal_7_$__cuda_sm3x_div_rn_noftz_f32_slowpath)
        /*00a4*/ 	.word	0x00000000


	//----- nvinfo : EIATTR_FRAME_SIZE
	.align		4
.L_27:
        /*00a8*/ 	.byte	0x04, 0x11
        /*00aa*/ 	.short	(.L_29 - .L_28)
	.align		4
.L_28:
        /*00ac*/ 	.word	index@(divScalar)
        /*00b0*/ 	.word	0x00000000


	//----- nvinfo : EIATTR_REGCOUNT
	.align		4
.L_29:
        /*00b4*/ 	.byte	0x04, 0x2f
        /*00b6*/ 	.short	(.L_31 - .L_30)
	.align		4
.L_30:
        /*00b8*/ 	.word	index@(vidScalar)
        /*00bc*/ 	.word	0x00000010


	//----- nvinfo : EIATTR_FRAME_SIZE
	.align		4
.L_31:
        /*00c0*/ 	.byte	0x04, 0x11
        /*00c2*/ 	.short	(.L_33 - .L_32)
	.align		4
.L_32:
        /*00c4*/ 	.word	index@($__internal_6_$__cuda_sm3x_div_rn_noftz_f32_slowpath)
        /*00c8*/ 	.word	0x00000000


	//----- nvinfo : EIATTR_FRAME_SIZE
	.align		4
.L_33:
        /*00cc*/ 	.byte	0x04, 0x11
        /*00ce*/ 	.short	(.L_35 - .L_34)
	.align		4
.L_34:
        /*00d0*/ 	.word	index@(vidScalar)
        /*00d4*/ 	.word	0x00000000


	//----- nvinfo : EIATTR_REGCOUNT
	.align		4
.L_35:
        /*00d8*/ 	.byte	0x04, 0x2f
        /*00da*/ 	.short	(.L_37 - .L_36)
	.align		4
.L_36:
        /*00dc*/ 	.word	index@(squared)
        /*00e0*/ 	.word	0x0000000a


	//----- nvinfo : EIATTR_FRAME_SIZE
	.align		4
.L_37:
        /*00e4*/ 	.byte	0x04, 0x11
        /*00e6*/ 	.short	(.L_39 - .L_38)
	.align		4
.L_38:
        /*00e8*/ 	.word	index@(squared)
        /*00ec*/ 	.word	0x00000000


	//----- nvinfo : EIATTR_REGCOUNT
	.align		4
.L_39:
        /*00f0*/ 	.byte	0x04, 0x2f
        /*00f2*/ 	.short	(.L_41 - .L_40)
	.align		4
.L_40:
        /*00f4*/ 	.word	index@(cuPow)
        /*00f8*/ 	.word	0x0000000f


	//----- nvinfo : EIATTR_FRAME_SIZE
	.align		4
.L_41:
        /*00fc*/ 	.byte	0x04, 0x11
        /*00fe*/ 	.short	(.L_43 - .L_42)
	.align		4
.L_42:
        /*0100*/ 	.word	index@(cuPow)
        /*0104*/ 	.word	0x00000000


	//----- nvinfo : EIATTR_REGCOUNT
	.align		4
.L_43:
        /*0108*/ 	.byte	0x04, 0x2f
        /*010a*/ 	.short	(.L_45 - .L_44)
	.align		4
.L_44:
        /*010c*/ 	.word	index@(cuSqrt)
        /*0110*/ 	.word	0x0000000c


	//----- nvinfo : EIATTR_FRAME_SIZE
	.align		4
.L_45:
        /*0114*/ 	.byte	0x04, 0x11
        /*0116*/ 	.short	(.L_47 - .L_46)
	.align		4
.L_46:
        /*0118*/ 	.word	index@($__internal_5_$__cuda_sm20_sqrt_rn_f32_slowpath)
        /*011c*/ 	.word	0x00000000


	//----- nvinfo : EIATTR_FRAME_SIZE
	.align		4
.L_47:
        /*0120*/ 	.byte	0x04, 0x11
        /*0122*/ 	.short	(.L_49 - .L_48)
	.align		4
.L_48:
        /*0124*/ 	.word	index@(cuSqrt)
        /*0128*/ 	.word	0x00000000


	//----- nvinfo : EIATTR_REGCOUNT
	.align		4
.L_49:
        /*012c*/ 	.byte	0x04, 0x2f
        /*012e*/ 	.short	(.L_51 - .L_50)
	.align		4
.L_50:
        /*0130*/ 	.word	index@(cuExp)
        /*0134*/ 	.word	0x00000010


	//----- nvinfo : EIATTR_FRAME_SIZE
	.align		4
.L_51:
        /*0138*/ 	.byte	0x04, 0x11
        /*013a*/ 	.short	(.L_53 - .L_52)
	.align		4
.L_52:
        /*013c*/ 	.word	index@(cuExp)
        /*0140*/ 	.word	0x00000000


	//----- nvinfo : EIATTR_REGCOUNT
	.align		4
.L_53:
        /*0144*/ 	.byte	0x04, 0x2f
        /*0146*/ 	.short	(.L_55 - .L_54)
	.align		4
.L_54:
        /*0148*/ 	.word	index@(cuLog)
        /*014c*/ 	.word	0x0000000c


	//----- nvinfo : EIATTR_FRAME_SIZE
	.align		4
.L_55:
        /*0150*/ 	.byte	0x04, 0x11
        /*0152*/ 	.short	(.L_57 - .L_56)
	.align		4
.L_56:
        /*0154*/ 	.word	index@(cuLog)
        /*0158*/ 	.word	0x00000000


	//----- nvinfo : EIATTR_REGCOUNT
	.align		4
.L_57:
        /*015c*/ 	.byte	0x04, 0x2f
        /*015e*/ 	.short	(.L_59 - .L_58)
	.align		4
.L_58:
        /*0160*/ 	.word	index@(invert)
        /*0164*/ 	.word	0x0000000e


	//----- nvinfo : EIATTR_FRAME_SIZE
	.align		4
.L_59:
        /*0168*/ 	.byte	0x04, 0x11
        /*016a*/ 	.short	(.L_61 - .L_60)
	.align		4
.L_60:
        /*016c*/ 	.word	index@($__internal_4_$__cuda_sm20_rcp_rn_f32_slowpath)
        /*0170*/ 	.word	0x00000000


	//----- nvinfo : EIATTR_FRAME_SIZE
	.align		4
.L_61:
        /*0174*/ 	.byte	0x04, 0x11
        /*0176*/ 	.short	(.L_63 - .L_62)
	.align		4
.L_62:
        /*0178*/ 	.word	index@(invert)
        /*017c*/ 	.word	0x00000000


	//----- nvinfo : EIATTR_REGCOUNT
	.align		4
.L_63:
        /*0180*/ 	.byte	0x04, 0x2f
        /*0182*/ 	.short	(.L_65 - .L_64)
	.align		4
.L_64:
        /*0184*/ 	.word	index@(cuAbs)
        /*0188*/ 	.word	0x0000000a


	//----- nvinfo : EIATTR_FRAME_SIZE
	.align		4
.L_65:
        /*018c*/ 	.byte	0x04, 0x11
        /*018e*/ 	.short	(.L_67 - .L_66)
	.align		4
.L_66:
        /*0190*/ 	.word	index@(cuAbs)
        /*0194*/ 	.word	0x00000000


	//----- nvinfo : EIATTR_REGCOUNT
	.align		4
.L_67:
        /*0198*/ 	.byte	0x04, 0x2f
        /*019a*/ 	.short	(.L_69 - .L_68)
	.align		4
.L_68:
        /*019c*/ 	.word	index@(cap)
        /*01a0*/ 	.word	0x0000000c


	//----- nvinfo : EIATTR_FRAME_SIZE
	.align		4
.L_69:
        /*01a4*/ 	.byte	0x04, 0x11
        /*01a6*/ 	.short	(.L_71 - .L_70)
	.align		4
.L_70:
        /*01a8*/ 	.word	index@(cap)
        /*01ac*/ 	.word	0x00000000


	//----- nvinfo : EIATTR_REGCOUNT
	.align		4
.L_71:
        /*01b0*/ 	.byte	0x04, 0x2f
        /*01b2*/ 	.short	(.L_73 - .L_72)
	.align		4
.L_72:
        /*01b4*/ 	.word	index@(cuFloor)
        /*01b8*/ 	.word	0x0000000c


	//----- nvinfo : EIATTR_FRAME_SIZE
	.align		4
.L_73:
        /*01bc*/ 	.byte	0x04, 0x11
        /*01be*/ 	.short	(.L_75 - .L_74)
	.align		4
.L_74:
        /*01c0*/ 	.word	index@(cuFloor)
        /*01c4*/ 	.word	0x00000000


	//----- nvinfo : EIATTR_REGCOUNT
	.align		4
.L_75:
        /*01c8*/ 	.byte	0x04, 0x2f
        /*01ca*/ 	.short	(.L_77 - .L_76)
	.align		4
.L_76:
        /*01cc*/ 	.word	index@(add)
        /*01d0*/ 	.word	0x0000000c


	//----- nvinfo : EIATTR_FRAME_SIZE
	.align		4
.L_77:
        /*01d4*/ 	.byte	0x04, 0x11
        /*01d6*/ 	.short	(.L_79 - .L_78)
	.align		4
.L_78:
        /*01d8*/ 	.word	index@(add)
        /*01dc*/ 	.word	0x00000000


	//----- nvinfo : EIATTR_REGCOUNT
	.align		4
.L_79:
        /*01e0*/ 	.byte	0x04, 0x2f
        /*01e2*/ 	.short	(.L_81 - .L_80)
	.align		4
.L_80:
        /*01e4*/ 	.word	index@(sub)
        /*01e8*/ 	.word	0x0000000c


	//----- nvinfo : EIATTR_FRAME_SIZE
	.align		4
.L_81:
        /*01ec*/ 	.byte	0x04, 0x11
        /*01ee*/ 	.short	(.L_83 - .L_82)
	.align		4
.L_82:
        /*01f0*/ 	.word	index@(sub)
        /*01f4*/ 	.word	0x00000000


	//----- nvinfo : EIATTR_REGCOUNT
	.align		4
.L_83:
        /*01f8*/ 	.byte	0x04, 0x2f
        /*01fa*/ 	.short	(.L_85 - .L_84)
	.align		4
.L_84:
        /*01fc*/ 	.word	index@(mult)
        /*0200*/ 	.word	0x0000000c


	//----- nvinfo : EIATTR_FRAME_SIZE
	.align		4
.L_85:
        /*0204*/ 	.byte	0x04, 0x11
        /*0206*/ 	.short	(.L_87 - .L_86)
	.align		4
.L_86:
        /*0208*/ 	.word	index@(mult)
        /*020c*/ 	.word	0x00000000


	//----- nvinfo : EIATTR_REGCOUNT
	.align		4
.L_87:
        /*0210*/ 	.byte	0x04, 0x2f
        /*0212*/ 	.short	(.L_89 - .L_88)
	.align		4
.L_88:
        /*0214*/ 	.word	index@(cuDiv)
        /*0218*/ 	.word	0x00000010


	//----- nvinfo : EIATTR_FRAME_SIZE
	.align		4
.L_89:
        /*021c*/ 	.byte	0x04, 0x11
        /*021e*/ 	.short	(.L_91 - .L_90)
	.align		4
.L_90:
        /*0220*/ 	.word	index@($__internal_3_$__cuda_sm3x_div_rn_noftz_f32_slowpath)
        /*0224*/ 	.word	0x00000000


	//----- nvinfo : EIATTR_FRAME_SIZE
	.align		4
.L_91:
        /*0228*/ 	.byte	0x04, 0x11
        /*022a*/ 	.short	(.L_93 - .L_92)
	.align		4
.L_92:
        /*022c*/ 	.word	index@(cuDiv)
        /*0230*/ 	.word	0x00000000


	//----- nvinfo : EIATTR_REGCOUNT
	.align		4
.L_93:
        /*0234*/ 	.byte	0x04, 0x2f
        /*0236*/ 	.short	(.L_95 - .L_94)
	.align		4
.L_94:
        /*0238*/ 	.word	index@(accrue)
        /*023c*/ 	.word	0x0000000e


	//----- nvinfo : EIATTR_FRAME_SIZE
	.align		4
.L_95:
        /*0240*/ 	.byte	0x04, 0x11
        /*0242*/ 	.short	(.L_97 - .L_96)
	.align		4
.L_96:
        /*0244*/ 	.word	index@(accrue)
        /*0248*/ 	.word	0x00000000


	//----- nvinfo : EIATTR_REGCOUNT
	.align		4
.L_97:
        /*024c*/ 	.byte	0x04, 0x2f
        /*024e*/ 	.short	(.L_99 - .L_98)
	.align		4
.L_98:
        /*0250*/ 	.word	index@(discount)
        /*0254*/ 	.word	0x00000010


	//----- nvinfo : EIATTR_FRAME_SIZE
	.align		4
.L_99:
        /*0258*/ 	.byte	0x04, 0x11
        /*025a*/ 	.short	(.L_101 - .L_100)
	.align		4
.L_100:
        /*025c*/ 	.word	index@($__internal_2_$__cuda_sm3x_div_rn_noftz_f32_slowpath)
        /*0260*/ 	.word	0x00000000


	//----- nvinfo : EIATTR_FRAME_SIZE
	.align		4
.L_101:
        /*0264*/ 	.byte	0x04, 0x11
        /*0266*/ 	.short	(.L_103 - .L_102)
	.align		4
.L_102:
        /*0268*/ 	.word	index@(discount)
        /*026c*/ 	.word	0x00000000


	//----- nvinfo : EIATTR_REGCOUNT
	.align		4
.L_103:
        /*0270*/ 	.byte	0x04, 0x2f
        /*0272*/ 	.short	(.L_105 - .L_104)
	.align		4
.L_104:
        /*0274*/ 	.word	index@(addProduct)
        /*0278*/ 	.word	0x0000000e


	//----- nvinfo : EIATTR_FRAME_SIZE
	.align		4
.L_105:
        /*027c*/ 	.byte	0x04, 0x11
        /*027e*/ 	.short	(.L_107 - .L_106)
	.align		4
.L_106:
        /*0280*/ 	.word	index@(addProduct)
        /*0284*/ 	.word	0x00000000


	//----- nvinfo : EIATTR_REGCOUNT
	.align		4
.L_107:
        /*0288*/ 	.byte	0x04, 0x2f
        /*028a*/ 	.short	(.L_109 - .L_108)
	.align		4
.L_108:
        /*028c*/ 	.word	index@(addProduct_vs)
        /*0290*/ 	.word	0x0000000c


	//----- nvinfo : EIATTR_FRAME_SIZE
	.align		4
.L_109:
        /*0294*/ 	.byte	0x04, 0x11
        /*0296*/ 	.short	(.L_111 - .L_110)
	.align		4
.L_110:
        /*0298*/ 	.word	index@(addProduct_vs)
        /*029c*/ 	.word	0x00000000


	//----- nvinfo : EIATTR_REGCOUNT
	.align		4
.L_111:
        /*02a0*/ 	.byte	0x04, 0x2f
        /*02a2*/ 	.short	(.L_113 - .L_112)
	.align		4
.L_112:
        /*02a4*/ 	.word	index@(addRatio)
        /*02a8*/ 	.word	0x00000010


	//----- nvinfo : EIATTR_FRAME_SIZE
	.align		4
.L_113:
        /*02ac*/ 	.byte	0x04, 0x11
        /*02ae*/ 	.short	(.L_115 - .L_114)
	.align		4
.L_114:
        /*02b0*/ 	.word	index@($__internal_1_$__cuda_sm3x_div_rn_noftz_f32_slowpath)
        /*02b4*/ 	.word	0x00000000


	//----- nvinfo : EIATTR_FRAME_SIZE
	.align		4
.L_115:
        /*02b8*/ 	.byte	0x04, 0x11
        /*02ba*/ 	.short	(.L_117 - .L_116)
	.align		4
.L_116:
        /*02bc*/ 	.word	index@(addRatio)
        /*02c0*/ 	.word	0x00000000


	//----- nvinfo : EIATTR_REGCOUNT
	.align		4
.L_117:
        /*02c4*/ 	.byte	0x04, 0x2f
        /*02c6*/ 	.short	(.L_119 - .L_118)
	.align		4
.L_118:
        /*02c8*/ 	.word	index@(subRatio)
        /*02cc*/ 	.word	0x00000010


	//----- nvinfo : EIATTR_FRAME_SIZE
	.align		4
.L_119:
        /*02d0*/ 	.byte	0x04, 0x11
        /*02d2*/ 	.short	(.L_121 - .L_120)
	.align		4
.L_120:
        /*02d4*/ 	.word	index@($__internal_0_$__cuda_sm3x_div_rn_noftz_f32_slowpath)
        /*02d8*/ 	.word	0x00000000


	//----- nvinfo : EIATTR_FRAME_SIZE
	.align		4
.L_121:
        /*02dc*/ 	.byte	0x04, 0x11
        /*02de*/ 	.short	(.L_123 - .L_122)
	.align		4
.L_122:
        /*02e0*/ 	.word	index@(subRatio)
        /*02e4*/ 	.word	0x00000000


	//----- nvinfo : EIATTR_REGCOUNT
	.align		4
.L_123:
        /*02e8*/ 	.byte	0x04, 0x2f
        /*02ea*/ 	.short	(.L_125 - .L_124)
	.align		4
.L_124:
        /*02ec*/ 	.word	index@(reducePartial)
        /*02f0*/ 	.word	0x00000010


	//----- nvinfo : EIATTR_FRAME_SIZE
	.align		4
.L_125:
        /*02f4*/ 	.byte	0x04, 0x11
        /*02f6*/ 	.short	(.L_127 - .L_126)
	.align		4
.L_126:
        /*02f8*/ 	.word	index@(reducePartial)
        /*02fc*/ 	.word	0x00000000


	//----- nvinfo : EIATTR_MIN_STACK_SIZE
	.align		4
.L_127:
        /*0300*/ 	.byte	0x04, 0x12
        /*0302*/ 	.short	(.L_129 - .L_128)
	.align		4
.L_128:
        /*0304*/ 	.word	index@(reducePartial)
        /*0308*/ 	.word	0x00000000


	//----- nvinfo : EIATTR_MIN_STACK_SIZE
	.align		4
.L_129:
        /*030c*/ 	.byte	0x04, 0x12
        /*030e*/ 	.short	(.L_131 - .L_130)
	.align		4
.L_130:
        /*0310*/ 	.word	index@(subRatio)
        /*0314*/ 	.word	0x00000000


	//----- nvinfo : EIATTR_MIN_STACK_SIZE
	.align		4
.L_131:
        /*0318*/ 	.byte	0x04, 0x12
        /*031a*/ 	.short	(.L_133 - .L_132)
	.align		4
.L_132:
        /*031c*/ 	.word	index@(addRatio)
        /*0320*/ 	.word	0x00000000


	//----- nvinfo : EIATTR_MIN_STACK_SIZE
	.align		4
.L_133:
        /*0324*/ 	.byte	0x04, 0x12
        /*0326*/ 	.short	(.L_135 - .L_134)
	.align		4
.L_134:
        /*0328*/ 	.word	index@(addProduct_vs)
        /*032c*/ 	.word	0x00000000


	//----- nvinfo : EIATTR_MIN_STACK_SIZE
	.align		4
.L_135:
        /*0330*/ 	.byte	0x04, 0x12
        /*0332*/ 	.short	(.L_137 - .L_136)
	.align		4
.L_136:
        /*0334*/ 	.word	index@(addProduct)
        /*0338*/ 	.word	0x00000000


	//----- nvinfo : EIATTR_MIN_STACK_SIZE
	.align		4
.L_137:
        /*033c*/ 	.byte	0x04, 0x12
        /*033e*/ 	.short	(.L_139 - .L_138)
	.align		4
.L_138:
        /*0340*/ 	.word	index@(discount)
        /*0344*/ 	.word	0x00000000


	//----- nvinfo : EIATTR_MIN_STACK_SIZE
	.align		4
.L_139:
        /*0348*/ 	.byte	0x04, 0x12
        /*034a*/ 	.short	(.L_141 - .L_140)
	.align		4
.L_140:
        /*034c*/ 	.word	index@(accrue)
        /*0350*/ 	.word	0x00000000


	//----- nvinfo : EIATTR_MIN_STACK_SIZE
	.align		4
.L_141:
        /*0354*/ 	.byte	0x04, 0x12
        /*0356*/ 	.short	(.L_143 - .L_142)
	.align		4
.L_142:
        /*0358*/ 	.word	index@(cuDiv)
        /*035c*/ 	.word	0x00000000


	//----- nvinfo : EIATTR_MIN_STACK_SIZE
	.align		4
.L_143:
        /*0360*/ 	.byte	0x04, 0x12
        /*0362*/ 	.short	(.L_145 - .L_144)
	.align		4
.L_144:
        /*0364*/ 	.word	index@(mult)
        /*0368*/ 	.word	0x00000000


	//----- nvinfo : EIATTR_MIN_STACK_SIZE
	.align		4
.L_145:
        /*036c*/ 	.byte	0x04, 0x12
        /*036e*/ 	.short	(.L_147 - .L_146)
	.align		4
.L_146:
        /*0370*/ 	.word	index@(sub)
        /*0374*/ 	.word	0x00000000


	//----- nvinfo : EIATTR_MIN_STACK_SIZE
	.align		4
.L_147:
        /*0378*/ 	.byte	0x04, 0x12
        /*037a*/ 	.short	(.L_149 - .L_148)
	.align		4
.L_148:
        /*037c*/ 	.word	index@(add)
        /*0380*/ 	.word	0x00000000


	//----- nvinfo : EIATTR_MIN_STACK_SIZE
	.align		4
.L_149:
        /*0384*/ 	.byte	0x04, 0x12
        /*0386*/ 	.short	(.L_151 - .L_150)
	.align		4
.L_150:
        /*0388*/ 	.word	index@(cuFloor)
        /*038c*/ 	.word	0x00000000


	//----- nvinfo : EIATTR_MIN_STACK_SIZE
	.align		4
.L_151:
        /*0390*/ 	.byte	0x04, 0x12
        /*0392*/ 	.short	(.L_153 - .L_152)
	.align		4
.L_152:
        /*0394*/ 	.word	index@(cap)
        /*0398*/ 	.word	0x00000000


	//----- nvinfo : EIATTR_MIN_STACK_SIZE
	.align		4
.L_153:
        /*039c*/ 	.byte	0x04, 0x12
        /*039e*/ 	.short	(.L_155 - .L_154)
	.align		4
.L_154:
        /*03a0*/ 	.word	index@(cuAbs)
        /*03a4*/ 	.word	0x00000000


	//----- nvinfo : EIATTR_MIN_STACK_SIZE
	.align		4
.L_155:
        /*03a8*/ 	.byte	0x04, 0x12
        /*03aa*/ 	.short	(.L_157 - .L_156)
	.align		4
.L_156:
        /*03ac*/ 	.word	index@(invert)
        /*03b0*/ 	.word	0x00000000


	//----- nvinfo : EIATTR_MIN_STACK_SIZE
	.align		4
.L_157:
        /*03b4*/ 	.byte	0x04, 0x12
        /*03b6*/ 	.short	(.L_159 - .L_158)
	.align		4
.L_158:
        /*03b8*/ 	.word	index@(cuLog)
        /*03bc*/ 	.word	0x00000000


	//----- nvinfo : EIATTR_MIN_STACK_SIZE
	.align		4
.L_159:
        /*03c0*/ 	.byte	0x04, 0x12
        /*03c2*/ 	.short	(.L_161 - .L_160)
	.align		4
.L_160:
        /*03c4*/ 	.word	index@(cuExp)
        /*03c8*/ 	.word	0x00000000


	//----- nvinfo : EIATTR_MIN_STACK_SIZE
	.align		4
.L_161:
        /*03cc*/ 	.byte	0x04, 0x12
        /*03ce*/ 	.short	(.L_163 - .L_162)
	.align		4
.L_162:
        /*03d0*/ 	.word	index@(cuSqrt)
        /*03d4*/ 	.word	0x00000000


	//----- nvinfo : EIATTR_MIN_STACK_SIZE
	.align		4
.L_163:
        /*03d8*/ 	.byte	0x04, 0x12
        /*03da*/ 	.short	(.L_165 - .L_164)
	.align		4
.L_164:
        /*03dc*/ 	.word	index@(cuPow)
        /*03e0*/ 	.word	0x00000000


	//----- nvinfo : EIATTR_MIN_STACK_SIZE
	.align		4
.L_165:
        /*03e4*/ 	.byte	0x04, 0x12
        /*03e6*/ 	.short	(.L_167 - .L_166)
	.align		4
.L_166:
        /*03e8*/ 	.word	index@(squared)
        /*03ec*/ 	.word	0x00000000


	//----- nvinfo : EIATTR_MIN_STACK_SIZE
	.align		4
.L_167:
        /*03f0*/ 	.byte	0x04, 0x12
        /*03f2*/ 	.short	(.L_169 - .L_168)
	.align		4
.L_168:
        /*03f4*/ 	.word	index@(vidScalar)
        /*03f8*/ 	.word	0x00000000


	//----- nvinfo : EIATTR_MIN_STACK_SIZE
	.align		4
.L_169:
        /*03fc*/ 	.byte	0x04, 0x12
        /*03fe*/ 	.short	(.L_171 - .L_170)
	.align		4
.L_170:
        /*0400*/ 	.word	index@(divScalar)
        /*0404*/ 	.word	0x00000000


	//----- nvinfo : EIATTR_MIN_STACK_SIZE
	.align		4
.L_171:
        /*0408*/ 	.byte	0x04, 0x12
        /*040a*/ 	.short	(.L_173 - .L_172)
	.align		4
.L_172:
        /*040c*/ 	.word	index@(multScalar)
        /*0410*/ 	.word	0x00000000


	//----- nvinfo : EIATTR_MIN_STACK_SIZE
	.align		4
.L_173:
        /*0414*/ 	.byte	0x04, 0x12
        /*0416*/ 	.short	(.L_175 - .L_174)
	.align		4
.L_174:
        /*0418*/ 	.word	index@(busScalar)
        /*041c*/ 	.word	0x00000000


	//----- nvinfo : EIATTR_MIN_STACK_SIZE
	.align		4
.L_175:
        /*0420*/ 	.byte	0x04, 0x12
        /*0422*/ 	.short	(.L_177 - .L_176)
	.align		4
.L_176:
        /*0424*/ 	.word	index@(subScalar)
        /*0428*/ 	.word	0x00000000


	//----- nvinfo : EIATTR_MIN_STACK_SIZE
	.align		4
.L_177:
        /*042c*/ 	.byte	0x04, 0x12
        /*042e*/ 	.short	(.L_179 - .L_178)
	.align		4
.L_178:
        /*0430*/ 	.word	index@(addScalar)
        /*0434*/ 	.word	0x00000000


	//----- nvinfo : EIATTR_MIN_STACK_SIZE
	.align		4
.L_179:
        /*0438*/ 	.byte	0x04, 0x12
        /*043a*/ 	.short	(.L_181 - .L_180)
	.align		4
.L_180:
        /*043c*/ 	.word	index@(floorByScalar)
        /*0440*/ 	.word	0x00000000


	//----- nvinfo : EIATTR_MIN_STACK_SIZE
	.align		4
.L_181:
        /*0444*/ 	.byte	0x04, 0x12
        /*0446*/ 	.short	(.L_183 - .L_182)
	.align		4
.L_182:
        /*0448*/ 	.word	index@(capByScalar)
        /*044c*/ 	.word	0x00000000
.L_183:


//--------------------- .nv.compat                --------------------------
	.section	.nv.compat,"",@"SHT_CUDA_COMPAT_INFO"
	.align	4
        /*0000*/ 	.byte	0x02, 0x09, 0x00, 0x00, 0x02, 0x02, 0x01, 0x00, 0x02, 0x05, 0x05, 0x00, 0x03, 0x07, 0x01, 0x01
        /*0010*/ 	.byte	0x02, 0x03, 0x00, 0x00, 0x02, 0x06, 0x01, 0x00, 0x04, 0x0b, 0x08, 0x00, 0x01, 0x00, 0x00, 0x00
        /*0020*/ 	.byte	0x00, 0x00, 0x00, 0x00


//--------------------- .nv.info.reducePartial    --------------------------
	.section	.nv.info.reducePartial,"",@"SHT_CUDA_INFO"
	.sectionflags	@""
	.align	4


	//----- nvinfo : EIATTR_CUDA_API_VERSION
	.align		4
        /*0000*/ 	.byte	0x04, 0x37
        /*0002*/ 	.short	(.L_185 - .L_184)
.L_184:
        /*0004*/ 	.word	0x00000082


	//----- nvinfo : EIATTR_KPARAM_INFO
	.align		4
.L_185:
        /*0008*/ 	.byte	0x04, 0x17
        /*000a*/ 	.short	(.L_187 - .L_186)
.L_186:
        /*000c*/ 	.word	0x00000000
        /*0010*/ 	.short	0x0002
        /*0012*/ 	.short	0x0010
        /*0014*/ 	.byte	0x00, 0xf5, 0x21, 0x00


	//----- nvinfo : EIATTR_KPARAM_INFO
	.align		4
.L_187:
        /*0018*/ 	.byte	0x04, 0x17
        /*001a*/ 	.short	(.L_189 - .L_188)
.L_188:
        /*001c*/ 	.word	0x00000000
        /*0020*/ 	.short	0x0001
        /*0022*/ 	.short	0x0008
        /*0024*/ 	.byte	0x00, 0xf5, 0x21, 0x00


	//----- nvinfo : EIATTR_KPARAM_INFO
	.align		4
.L_189:
        /*0028*/ 	.byte	0x04, 0x17
        /*002a*/ 	.short	(.L_191 - .L_190)
.L_190:
        /*002c*/ 	.word	0x00000000
        /*0030*/ 	.short	0x0000
        /*0032*/ 	.short	0x0000
        /*0034*/ 	.byte	0x00, 0xf0, 0x11, 0x00


	//----- nvinfo : EIATTR_SPARSE_MMA_MASK
	.align		4
.L_191:
        /*0038*/ 	.byte	0x03, 0x50
        /*003a*/ 	.short	0x0000


	//----- nvinfo : EIATTR_MAXREG_COUNT
	.align		4
        /*003c*/ 	.byte	0x03, 0x1b
        /*003e*/ 	.short	0x00ff


	//----- nvinfo : EIATTR_NUM_BARRIERS
	.align		4
        /*0040*/ 	.byte	0x02, 0x4c
        /*0042*/ 	.byte	0x01
	.zero		1


	//----- nvinfo : EIATTR_MERCURY_ISA_VERSION
	.align		4
        /*0044*/ 	.byte	0x03, 0x5f
        /*0046*/ 	.short	0x0101


	//----- nvinfo : EIATTR_VRC_CTA_INIT_COUNT
	.align		4
        /*0048*/ 	.byte	0x02, 0x4a
	.zero		1
	.zero		1


	//----- nvinfo : EIATTR_EXIT_INSTR_OFFSETS
	.align		4
        /*004c*/ 	.byte	0x04, 0x1c
        /*004e*/ 	.short	(.L_193 - .L_192)


	//   ....[0]....
.L_192:
        /*0050*/ 	.word	0x00000290


	//   ....[1]....
        /*0054*/ 	.word	0x00000310


	//----- nvinfo : EIATTR_CBANK_PARAM_SIZE
	.align		4
.L_193:
        /*0058*/ 	.byte	0x03, 0x19
        /*005a*/ 	.short	0x0018


	//----- nvinfo : EIATTR_PARAM_CBANK
	.align		4
        /*005c*/ 	.byte	0x04, 0x0a
        /*005e*/ 	.short	(.L_195 - .L_194)
	.align		4
.L_194:
        /*0060*/ 	.word	index@(.nv.constant0.reducePartial)
        /*0064*/ 	.short	0x0380
        /*0066*/ 	.short	0x0018


	//----- nvinfo : EIATTR_SW_WAR
	.align		4
.L_195:
        /*0068*/ 	.byte	0x04, 0x36
        /*006a*/ 	.short	(.L_197 - .L_196)
.L_196:
        /*006c*/ 	.word	0x00000008
.L_197:


//--------------------- .nv.info.subRatio         --------------------------
	.section	.nv.info.subRatio,"",@"SHT_CUDA_INFO"
	.sectionflags	@""
	.align	4


	//----- nvinfo : EIATTR_CUDA_API_VERSION
	.align		4
        /*0000*/ 	.byte	0x04, 0x37
        /*0002*/ 	.short	(.L_199 - .L_198)
.L_198:
        /*0004*/ 	.word	0x00000082


	//----- nvinfo : EIATTR_KPARAM_INFO
	.align		4
.L_199:
        /*0008*/ 	.byte	0x04, 0x17
        /*000a*/ 	.short	(.L_201 - .L_200)
.L_200:
        /*000c*/ 	.word	0x00000000
        /*0010*/ 	.short	0x0004
        /*0012*/ 	.short	0x0020
        /*0014*/ 	.byte	0x00, 0xf5, 0x21, 0x00


	//----- nvinfo : EIATTR_KPARAM_INFO
	.align		4
.L_201:
        /*0018*/ 	.byte	0x04, 0x17
        /*001a*/ 	.short	(.L_203 - .L_202)
.L_202:
        /*001c*/ 	.word	0x00000000
        /*0020*/ 	.short	0x0003
        /*0022*/ 	.short	0x0018
        /*0024*/ 	.byte	0x00, 0xf5, 0x21, 0x00


	//----- nvinfo : EIATTR_KPARAM_INFO
	.align		4
.L_203:
        /*0028*/ 	.byte	0x04, 0x17
        /*002a*/ 	.short	(.L_205 - .L_204)
.L_204:
        /*002c*/ 	.word	0x00000000
        /*0030*/ 	.short	0x0002
        /*0032*/ 	.short	0x0010
        /*0034*/ 	.byte	0x00, 0xf5, 0x21, 0x00


	//----- nvinfo : EIATTR_KPARAM_INFO
	.align		4
.L_205:
        /*0038*/ 	.byte	0x04, 0x17
        /*003a*/ 	.short	(.L_207 - .L_206)
.L_206:
        /*003c*/ 	.word	0x00000000
        /*0040*/ 	.short	0x0001
        /*0042*/ 	.short	0x0008
        /*0044*/ 	.byte	0x00, 0xf5, 0x21, 0x00


	//----- nvinfo : EIATTR_KPARAM_INFO
	.align		4
.L_207:
        /*0048*/ 	.byte	0x04, 0x17
        /*004a*/ 	.short	(.L_209 - .L_208)
.L_208:
        /*004c*/ 	.word	0x00000000
        /*0050*/ 	.short	0x0000
        /*0052*/ 	.short	0x0000
        /*0054*/ 	.byte	0x00, 0xf0, 0x11, 0x00


	//----- nvinfo : EIATTR_SPARSE_MMA_MASK
	.align		4
.L_209:
        /*0058*/ 	.byte	0x03, 0x50
        /*005a*/ 	.short	0x0000


	//----- nvinfo : EIATTR_MAXREG_COUNT
	.align		4
        /*005c*/ 	.byte	0x03, 0x1b
        /*005e*/ 	.short	0x00ff


	//----- nvinfo : EIATTR_MERCURY_ISA_VERSION
	.align		4
        /*0060*/ 	.byte	0x03, 0x5f
        /*0062*/ 	.short	0x0101


	//----- nvinfo : EIATTR_VRC_CTA_INIT_COUNT
	.align		4
        /*0064*/ 	.byte	0x02, 0x4a
	.zero		1
	.zero		1


	//----- nvinfo : EIATTR_EXIT_INSTR_OFFSETS
	.align		4
        /*0068*/ 	.byte	0x04, 0x1c
        /*006a*/ 	.short	(.L_211 - .L_210)


	//   ....[0]....
.L_210:
        /*006c*/ 	.word	0x00000070


	//   ....[1]....
        /*0070*/ 	.word	0x00000230


	//----- nvinfo : EIATTR_CRS_STACK_SIZE
	.align		4
.L_211:
        /*0074*/ 	.byte	0x04, 0x1e
        /*0076*/ 	.short	(.L_213 - .L_212)
.L_212:
        /*0078*/ 	.word	0x00000000


	//----- nvinfo : EIATTR_CBANK_PARAM_SIZE
	.align		4
.L_213:
        /*007c*/ 	.byte	0x03, 0x19
        /*007e*/ 	.short	0x0028


	//----- nvinfo : EIATTR_PARAM_CBANK
	.align		4
        /*0080*/ 	.byte	0x04, 0x0a
        /*0082*/ 	.short	(.L_215 - .L_214)
	.align		4
.L_214:
        /*0084*/ 	.word	index@(.nv.constant0.subRatio)
        /*0088*/ 	.short	0x0380
        /*008a*/ 	.short	0x0028


	//----- nvinfo : EIATTR_SW_WAR
	.align		4
.L_215:
        /*008c*/ 	.byte	0x04, 0x36
        /*008e*/ 	.short	(.L_217 - .L_216)
.L_216:
        /*0090*/ 	.word	0x00000008
.L_217:


//--------------------- .nv.info.addRatio         --------------------------
	.section	.nv.info.addRatio,"",@"SHT_CUDA_INFO"
	.sectionflags	@""
	.align	4


	//----- nvinfo : EIATTR_CUDA_API_VERSION
	.align		4
        /*0000*/ 	.byte	0x04, 0x37
        /*0002*/ 	.short	(.L_219 - .L_218)
.L_218:
        /*0004*/ 	.word	0x00000082


	//----- nvinfo : EIATTR_KPARAM_INFO
	.align		4
.L_219:
        /*0008*/ 	.byte	0x04, 0x17
        /*000a*/ 	.short	(.L_221 - .L_220)
.L_220:
        /*000c*/ 	.word	0x00000000
        /*0010*/ 	.short	0x0004
        /*0012*/ 	.short	0x0020
        /*0014*/ 	.byte	0x00, 0xf5, 0x21, 0x00


	//----- nvinfo : EIATTR_KPARAM_INFO
	.align		4
.L_221:
        /*0018*/ 	.byte	0x04, 0x17
        /*001a*/ 	.short	(.L_223 - .L_222)
.L_222:
        /*001c*/ 	.word	0x00000000
        /*0020*/ 	.short	0x0003
        /*0022*/ 	.short	0x0018
        /*0024*/ 	.byte	0x00, 0xf5, 0x21, 0x00


	//----- nvinfo : EIATTR_KPARAM_INFO
	.align		4
.L_223:
        /*0028*/ 	.byte	0x04, 0x17
        /*002a*/ 	.short	(.L_225 - .L_224)
.L_224:
        /*002c*/ 	.word	0x00000000
        /*0030*/ 	.short	0x0002
        /*0032*/ 	.short	0x0010
        /*0034*/ 	.byte	0x00, 0xf5, 0x21, 0x00


	//----- nvinfo : EIATTR_KPARAM_INFO
	.align		4
.L_225:
        /*0038*/ 	.byte	0x04, 0x17
        /*003a*/ 	.short	(.L_227 - .L_226)
.L_226:
        /*003c*/ 	.word	0x00000000
        /*0040*/ 	.short	0x0001
        /*0042*/ 	.short	0x0008
        /*0044*/ 	.byte	0x00, 0xf5, 0x21, 0x00


	//----- nvinfo : EIATTR_KPARAM_INFO
	.align		4
.L_227:
        /*0048*/ 	.byte	0x04, 0x17
        /*004a*/ 	.short	(.L_229 - .L_228)
.L_228:
        /*004c*/ 	.word	0x00000000
        /*0050*/ 	.short	0x0000
        /*0052*/ 	.short	0x0000
        /*0054*/ 	.byte	0x00, 0xf0, 0x11, 0x00


	//----- nvinfo : EIATTR_SPARSE_MMA_MASK
	.align		4
.L_229:
        /*0058*/ 	.byte	0x03, 0x50
        /*005a*/ 	.short	0x0000


	//----- nvinfo : EIATTR_MAXREG_COUNT
	.align		4
        /*005c*/ 	.byte	0x03, 0x1b
        /*005e*/ 	.short	0x00ff


	//----- nvinfo : EIATTR_MERCURY_ISA_VERSION
	.align		4
        /*0060*/ 	.byte	0x03, 0x5f
        /*0062*/ 	.short	0x0101


	//----- nvinfo : EIATTR_VRC_CTA_INIT_COUNT
	.align		4
        /*0064*/ 	.byte	0x02, 0x4a
	.zero		1
	.zero		1


	//----- nvinfo : EIATTR_EXIT_INSTR_OFFSETS
	.align		4
        /*0068*/ 	.byte	0x04, 0x1c
        /*006a*/ 	.short	(.L_231 - .L_230)


	//   ....[0]....
.L_230:
        /*006c*/ 	.word	0x00000070


	//   ....[1]....
        /*0070*/ 	.word	0x00000230


	//----- nvinfo : EIATTR_CRS_STACK_SIZE
	.align		4
.L_231:
        /*0074*/ 	.byte	0x04, 0x1e
        /*0076*/ 	.short	(.L_233 - .L_232)
.L_232:
        /*0078*/ 	.word	0x00000000


	//----- nvinfo : EIATTR_CBANK_PARAM_SIZE
	.align		4
.L_233:
        /*007c*/ 	.byte	0x03, 0x19
        /*007e*/ 	.short	0x0028


	//----- nvinfo : EIATTR_PARAM_CBANK
	.align		4
        /*0080*/ 	.byte	0x04, 0x0a
        /*0082*/ 	.short	(.L_235 - .L_234)
	.align		4
.L_234:
        /*0084*/ 	.word	index@(.nv.constant0.addRatio)
        /*0088*/ 	.short	0x0380
        /*008a*/ 	.short	0x0028


	//----- nvinfo : EIATTR_SW_WAR
	.align		4
.L_235:
        /*008c*/ 	.byte	0x04, 0x36
        /*008e*/ 	.short	(.L_237 - .L_236)
.L_236:
        /*0090*/ 	.word	0x00000008
.L_237:


//--------------------- .nv.info.addProduct_vs    --------------------------
	.section	.nv.info.addProduct_vs,"",@"SHT_CUDA_INFO"
	.sectionflags	@""
	.align	4


	//----- nvinfo : EIATTR_CUDA_API_VERSION
	.align		4
        /*0000*/ 	.byte	0x04, 0x37
        /*0002*/ 	.short	(.L_239 - .L_238)
.L_238:
        /*0004*/ 	.word	0x00000082


	//----- nvinfo : EIATTR_KPARAM_INFO
	.align		4
.L_239:
        /*0008*/ 	.byte	0x04, 0x17
        /*000a*/ 	.short	(.L_241 - .L_240)
.L_240:
        /*000c*/ 	.word	0x00000000
        /*0010*/ 	.short	0x0004
        /*0012*/ 	.short	0x0020
        /*0014*/ 	.byte	0x00, 0xf5, 0x21, 0x00


	//----- nvinfo : EIATTR_KPARAM_INFO
	.align		4
.L_241:
        /*0018*/ 	.byte	0x04, 0x17
        /*001a*/ 	.short	(.L_243 - .L_242)
.L_242:
        /*001c*/ 	.word	0x00000000
        /*0020*/ 	.short	0x0003
        /*0022*/ 	.short	0x0018
        /*0024*/ 	.byte	0x00, 0xf0, 0x11, 0x00


	//----- nvinfo : EIATTR_KPARAM_INFO
	.align		4
.L_243:
        /*0028*/ 	.byte	0x04, 0x17
        /*002a*/ 	.short	(.L_245 - .L_244)
.L_244:
        /*002c*/ 	.word	0x00000000
        /*0030*/ 	.short	0x0002
        /*0032*/ 	.short	0x0010
        /*0034*/ 	.byte	0x00, 0xf5, 0x21, 0x00


	//----- nvinfo : EIATTR_KPARAM_INFO
	.align		4
.L_245:
        /*0038*/ 	.byte	0x04, 0x17
        /*003a*/ 	.short	(.L_247 - .L_246)
.L_246:
        /*003c*/ 	.word	0x00000000
        /*0040*/ 	.short	0x0001
        /*0042*/ 	.short	0x0008
        /*0044*/ 	.byte	0x00, 0xf5, 0x21, 0x00


	//----- nvinfo : EIATTR_KPARAM_INFO
	.align		4
.L_247:
        /*0048*/ 	.byte	0x04, 0x17
        /*004a*/ 	.short	(.L_249 - .L_248)
.L_248:
        /*004c*/ 	.word	0x00000000
        /*0050*/ 	.short	0x0000
        /*0052*/ 	.short	0x0000
        /*0054*/ 	.byte	0x00, 0xf0, 0x11, 0x00


	//----- nvinfo : EIATTR_SPARSE_MMA_MASK
	.align		4
.L_249:
        /*0058*/ 	.byte	0x03, 0x50
        /*005a*/ 	.short	0x0000


	//----- nvinfo : EIATTR_MAXREG_COUNT
	.align		4
        /*005c*/ 	.byte	0x03, 0x1b
        /*005e*/ 	.short	0x00ff


	//----- nvinfo : EIATTR_MERCURY_ISA_VERSION
	.align		4
        /*0060*/ 	.byte	0x03, 0x5f
        /*0062*/ 	.short	0x0101


	//----- nvinfo : EIATTR_VRC_CTA_INIT_COUNT
	.align		4
        /*0064*/ 	.byte	0x02, 0x4a
	.zero		1
	.zero		1


	//----- nvinfo : EIATTR_EXIT_INSTR_OFFSETS
	.align		4
        /*0068*/ 	.byte	0x04, 0x1c
        /*006a*/ 	.short	(.L_251 - .L_250)


	//   ....[0]....
.L_250:
        /*006c*/ 	.word	0x00000070


	//   ....[1]....
        /*0070*/ 	.word	0x00000140


	//----- nvinfo : EIATTR_CBANK_PARAM_SIZE
	.align		4
.L_251:
        /*0074*/ 	.byte	0x03, 0x19
        /*0076*/ 	.short	0x0028


	//----- nvinfo : EIATTR_PARAM_CBANK
	.align		4
        /*0078*/ 	.byte	0x04, 0x0a
        /*007a*/ 	.short	(.L_253 - .L_252)
	.align		4
.L_252:
        /*007c*/ 	.word	index@(.nv.constant0.addProduct_vs)
        /*0080*/ 	.short	0x0380
        /*0082*/ 	.short	0x0028


	//----- nvinfo : EIATTR_SW_WAR
	.align		4
.L_253:
        /*0084*/ 	.byte	0x04, 0x36
        /*0086*/ 	.short	(.L_255 - .L_254)
.L_254:
        /*0088*/ 	.word	0x00000008
.L_255:


//--------------------- .nv.info.addProduct       --------------------------
	.section	.nv.info.addProduct,"",@"SHT_CUDA_INFO"
	.sectionflags	@""
	.align	4


	//----- nvinfo : EIATTR_CUDA_API_VERSION
	.align		4
        /*0000*/ 	.byte	0x04, 0x37
        /*0002*/ 	.short	(.L_257 - .L_256)
.L_256:
        /*0004*/ 	.word	0x00000082


	//----- nvinfo : EIATTR_KPARAM_INFO
	.align		4
.L_257:
        /*0008*/ 	.byte	0x04, 0x17
        /*000a*/ 	.short	(.L_259 - .L_258)
.L_258:
        /*000c*/ 	.word	0x00000000
        /*0010*/ 	.short	0x0004
        /*0012*/ 	.short	0x0020
        /*0014*/ 	.byte	0x00, 0xf5, 0x21, 0x00


	//----- nvinfo : EIATTR_KPARAM_INFO
	.align		4
.L_259:
        /*0018*/ 	.byte	0x04, 0x17
        /*001a*/ 	.short	(.L_261 - .L_260)
.L_260:
        /*001c*/ 	.word	0x00000000
        /*0020*/ 	.short	0x0003
        /*0022*/ 	.short	0x0018
        /*0024*/ 	.byte	0x00, 0xf5, 0x21, 0x00


	//----- nvinfo : EIATTR_KPARAM_INFO
	.align		4
.L_261:
        /*0028*/ 	.byte	0x04, 0x17
        /*002a*/ 	.short	(.L_263 - .L_262)
.L_262:
        /*002c*/ 	.word	0x00000000
        /*0030*/ 	.short	0x0002
        /*0032*/ 	.short	0x0010
        /*0034*/ 	.byte	0x00, 0xf5, 0x21, 0x00


	//----- nvinfo : EIATTR_KPARAM_INFO
	.align		4
.L_263:
        /*0038*/ 	.byte	0x04, 0x17
        /*003a*/ 	.short	(.L_265 - .L_264)
.L_264:
        /*003c*/ 	.word	0x00000000
        /*0040*/ 	.short	0x0001
        /*0042*/ 	.short	0x0008
        /*0044*/ 	.byte	0x00, 0xf5, 0x21, 0x00


	//----- nvinfo : EIATTR_KPARAM_INFO
	.align		4
.L_265:
        /*0048*/ 	.byte	0x04, 0x17
        /*004a*/ 	.short	(.L_267 - .L_266)
.L_266:
        /*004c*/ 	.word	0x00000000
        /*0050*/ 	.short	0x0000
        /*0052*/ 	.short	0x0000
        /*0054*/ 	.byte	0x00, 0xf0, 0x11, 0x00


	//----- nvinfo : EIATTR_SPARSE_MMA_MASK
	.align		4
.L_267:
        /*0058*/ 	.byte	0x03, 0x50
        /*005a*/ 	.short	0x0000


	//----- nvinfo : EIATTR_MAXREG_COUNT
	.align		4
        /*005c*/ 	.byte	0x03, 0x1b
        /*005e*/ 	.short	0x00ff


	//----- nvinfo : EIATTR_MERCURY_ISA_VERSION
	.align		4
        /*0060*/ 	.byte	0x03, 0x5f
        /*0062*/ 	.short	0x0101


	//----- nvinfo : EIATTR_VRC_CTA_INIT_COUNT
	.align		4
        /*0064*/ 	.byte	0x02, 0x4a
	.zero		1
	.zero		1


	//----- nvinfo : EIATTR_EXIT_INSTR_OFFSETS
	.align		4
        /*0068*/ 	.byte	0x04, 0x1c
        /*006a*/ 	.short	(.L_269 - .L_268)


	//   ....[0]....
.L_268:
        /*006c*/ 	.word	0x00000070


	//   ....[1]....
        /*0070*/ 	.word	0x00000160


	//----- nvinfo : EIATTR_CBANK_PARAM_SIZE
	.align		4
.L_269:
        /*0074*/ 	.byte	0x03, 0x19
        /*0076*/ 	.short	0x0028


	//----- nvinfo : EIATTR_PARAM_CBANK
	.align		4
        /*0078*/ 	.byte	0x04, 0x0a
        /*007a*/ 	.short	(.L_271 - .L_270)
	.align		4
.L_270:
        /*007c*/ 	.word	index@(.nv.constant0.addProduct)
        /*0080*/ 	.short	0x0380
        /*0082*/ 	.short	0x0028


	//----- nvinfo : EIATTR_SW_WAR
	.align		4
.L_271:
        /*0084*/ 	.byte	0x04, 0x36
        /*0086*/ 	.short	(.L_273 - .L_272)
.L_272:
        /*0088*/ 	.word	0x00000008
.L_273:


//--------------------- .nv.info.discount         --------------------------
	.section	.nv.info.discount,"",@"SHT_CUDA_INFO"
	.sectionflags	@""
	.align	4


	//----- nvinfo : EIATTR_CUDA_API_VERSION
	.align		4
        /*0000*/ 	.byte	0x04, 0x37
        /*0002*/ 	.short	(.L_275 - .L_274)
.L_274:
        /*0004*/ 	.word	0x00000082


	//----- nvinfo : EIATTR_KPARAM_INFO
	.align		4
.L_275:
        /*0008*/ 	.byte	0x04, 0x17
        /*000a*/ 	.short	(.L_277 - .L_276)
.L_276:
        /*000c*/ 	.word	0x00000000
        /*0010*/ 	.short	0x0004
        /*0012*/ 	.short	0x0020
        /*0014*/ 	.byte	0x00, 0xf5, 0x21, 0x00


	//----- nvinfo : EIATTR_KPARAM_INFO
	.align		4
.L_277:
        /*0018*/ 	.byte	0x04, 0x17
        /*001a*/ 	.short	(.L_279 - .L_278)
.L_278:
        /*001c*/ 	.word	0x00000000
        /*0020*/ 	.short	0x0003
        /*0022*/ 	.short	0x0018
        /*0024*/ 	.byte	0x00, 0xf0, 0x11, 0x00


	//----- nvinfo : EIATTR_KPARAM_INFO
	.align		4
.L_279:
        /*0028*/ 	.byte	0x04, 0x17
        /*002a*/ 	.short	(.L_281 - .L_280)
.L_280:
        /*002c*/ 	.word	0x00000000
        /*0030*/ 	.short	0x0002
        /*0032*/ 	.short	0x0010
        /*0034*/ 	.byte	0x00, 0xf5, 0x21, 0x00


	//----- nvinfo : EIATTR_KPARAM_INFO
	.align		4
.L_281:
        /*0038*/ 	.byte	0x04, 0x17
        /*003a*/ 	.short	(.L_283 - .L_282)
.L_282:
        /*003c*/ 	.word	0x00000000
        /*0040*/ 	.short	0x0001
        /*0042*/ 	.short	0x0008
        /*0044*/ 	.byte	0x00, 0xf5, 0x21, 0x00


	//----- nvinfo : EIATTR_KPARAM_INFO
	.align		4
.L_283:
        /*0048*/ 	.byte	0x04, 0x17
        /*004a*/ 	.short	(.L_285 - .L_284)
.L_284:
        /*004c*/ 	.word	0x00000000
        /*0050*/ 	.short	0x0000
        /*0052*/ 	.short	0x0000
        /*0054*/ 	.byte	0x00, 0xf0, 0x11, 0x00


	//----- nvinfo : EIATTR_SPARSE_MMA_MASK
	.align		4
.L_285:
        /*0058*/ 	.byte	0x03, 0x50
        /*005a*/ 	.short	0x0000


	//----- nvinfo : EIATTR_MAXREG_COUNT
	.align		4
        /*005c*/ 	.byte	0x03, 0x1b
        /*005e*/ 	.short	0x00ff


	//----- nvinfo : EIATTR_MERCURY_ISA_VERSION
	.align		4
        /*0060*/ 	.byte	0x03, 0x5f
        /*0062*/ 	.short	0x0101


	//----- nvinfo : EIATTR_VRC_CTA_INIT_COUNT
	.align		4
        /*0064*/ 	.byte	0x02, 0x4a
	.zero		1
	.zero		1


	//----- nvinfo : EIATTR_EXIT_INSTR_OFFSETS
	.align		4
        /*0068*/ 	.byte	0x04, 0x1c
        /*006a*/ 	.short	(.L_287 - .L_286)


	//   ....[0]....
.L_286:
        /*006c*/ 	.word	0x00000070


	//   ....[1]....
        /*0070*/ 	.word	0x00000210


	//----- nvinfo : EIATTR_CRS_STACK_SIZE
	.align		4
.L_287:
        /*0074*/ 	.byte	0x04, 0x1e
        /*0076*/ 	.short	(.L_289 - .L_288)
.L_288:
        /*0078*/ 	.word	0x00000000


	//----- nvinfo : EIATTR_CBANK_PARAM_SIZE
	.align		4
.L_289:
        /*007c*/ 	.byte	0x03, 0x19
        /*007e*/ 	.short	0x0028


	//----- nvinfo : EIATTR_PARAM_CBANK
	.align		4
        /*0080*/ 	.byte	0x04, 0x0a
        /*0082*/ 	.short	(.L_291 - .L_290)
	.align		4
.L_290:
        /*0084*/ 	.word	index@(.nv.constant0.discount)
        /*0088*/ 	.short	0x0380
        /*008a*/ 	.short	0x0028


	//----- nvinfo : EIATTR_SW_WAR
	.align		4
.L_291:
        /*008c*/ 	.byte	0x04, 0x36
        /*008e*/ 	.short	(.L_293 - .L_292)
.L_292:
        /*0090*/ 	.word	0x00000008
.L_293:


//--------------------- .nv.info.accrue           --------------------------
	.section	.nv.info.accrue,"",@"SHT_CUDA_INFO"
	.sectionflags	@""
	.align	4


	//----- nvinfo : EIATTR_CUDA_API_VERSION
	.align		4
        /*0000*/ 	.byte	0x04, 0x37
        /*0002*/ 	.short	(.L_295 - .L_294)
.L_294:
        /*0004*/ 	.word	0x00000082


	//----- nvinfo : EIATTR_KPARAM_INFO
	.align		4
.L_295:
        /*0008*/ 	.byte	0x04, 0x17
        /*000a*/ 	.short	(.L_297 - .L_296)
.L_296:
        /*000c*/ 	.word	0x00000000
        /*0010*/ 	.short	0x0004
        /*0012*/ 	.short	0x0020
        /*0014*/ 	.byte	0x00, 0xf5, 0x21, 0x00


	//----- nvinfo : EIATTR_KPARAM_INFO
	.align		4
.L_297:
        /*0018*/ 	.byte	0x04, 0x17
        /*001a*/ 	.short	(.L_299 - .L_298)
.L_298:
        /*001c*/ 	.word	0x00000000
        /*0020*/ 	.short	0x0003
        /*0022*/ 	.short	0x0018
        /*0024*/ 	.byte	0x00, 0xf0, 0x11, 0x00


	//----- nvinfo : EIATTR_KPARAM_INFO
	.align		4
.L_299:
        /*0028*/ 	.byte	0x04, 0x17
        /*002a*/ 	.short	(.L_301 - .L_300)
.L_300:
        /*002c*/ 	.word	0x00000000
        /*0030*/ 	.short	0x0002
        /*0032*/ 	.short	0x0010
        /*0034*/ 	.byte	0x00, 0xf5, 0x21, 0x00


	//----- nvinfo : EIATTR_KPARAM_INFO
	.align		4
.L_301:
        /*0038*/ 	.byte	0x04, 0x17
        /*003a*/ 	.short	(.L_303 - .L_302)
.L_302:
        /*003c*/ 	.word	0x00000000
        /*0040*/ 	.short	0x0001
        /*0042*/ 	.short	0x0008
        /*0044*/ 	.byte	0x00, 0xf5, 0x21, 0x00


	//----- nvinfo : EIATTR_KPARAM_INFO
	.align		4
.L_303:
        /*0048*/ 	.byte	0x04, 0x17
        /*004a*/ 	.short	(.L_305 - .L_304)
.L_304:
        /*004c*/ 	.word	0x00000000
        /*0050*/ 	.short	0x0000
        /*0052*/ 	.short	0x0000
        /*0054*/ 	.byte	0x00, 0xf0, 0x11, 0x00


	//----- nvinfo : EIATTR_SPARSE_MMA_MASK
	.align		4
.L_305:
        /*0058*/ 	.byte	0x03, 0x50
        /*005a*/ 	.short	0x0000


	//----- nvinfo : EIATTR_MAXREG_COUNT
	.align		4
        /*005c*/ 	.byte	0x03, 0x1b
        /*005e*/ 	.short	0x00ff


	//----- nvinfo : EIATTR_MERCURY_ISA_VERSION
	.align		4
        /*0060*/ 	.byte	0x03, 0x5f
        /*0062*/ 	.short	0x0101


	//----- nvinfo : EIATTR_VRC_CTA_INIT_COUNT
	.align		4
        /*0064*/ 	.byte	0x02, 0x4a
	.zero		1
	.zero		1


	//----- nvinfo : EIATTR_EXIT_INSTR_OFFSETS
	.align		4
        /*0068*/ 	.byte	0x04, 0x1c
        /*006a*/ 	.short	(.L_307 - .L_306)


	//   ....[0]....
.L_306:
        /*006c*/ 	.word	0x00000070


	//   ....[1]....
        /*0070*/ 	.word	0x00000150


	//----- nvinfo : EIATTR_CBANK_PARAM_SIZE
	.align		4
.L_307:
        /*0074*/ 	.byte	0x03, 0x19
        /*0076*/ 	.short	0x0028


	//----- nvinfo : EIATTR_PARAM_CBANK
	.align		4
        /*0078*/ 	.byte	0x04, 0x0a
        /*007a*/ 	.short	(.L_309 - .L_308)
	.align		4
.L_308:
        /*007c*/ 	.word	index@(.nv.constant0.accrue)
        /*0080*/ 	.short	0x0380
        /*0082*/ 	.short	0x0028


	//----- nvinfo : EIATTR_SW_WAR
	.align		4
.L_309:
        /*0084*/ 	.byte	0x04, 0x36
        /*0086*/ 	.short	(.L_311 - .L_310)
.L_310:
        /*0088*/ 	.word	0x00000008
.L_311:


//--------------------- .nv.info.cuDiv            --------------------------
	.section	.nv.info.cuDiv,"",@"SHT_CUDA_INFO"
	.sectionflags	@""
	.align	4


	//----- nvinfo : EIATTR_CUDA_API_VERSION
	.align		4
        /*0000*/ 	.byte	0x04, 0x37
        /*0002*/ 	.short	(.L_313 - .L_312)
.L_312:
        /*0004*/ 	.word	0x00000082


	//----- nvinfo : EIATTR_KPARAM_INFO
	.align		4
.L_313:
        /*0008*/ 	.byte	0x04, 0x17
        /*000a*/ 	.short	(.L_315 - .L_314)
.L_314:
        /*000c*/ 	.word	0x00000000
        /*0010*/ 	.short	0x0003
        /*0012*/ 	.short	0x0018
        /*0014*/ 	.byte	0x00, 0xf5, 0x21, 0x00


	//----- nvinfo : EIATTR_KPARAM_INFO
	.align		4
.L_315:
        /*0018*/ 	.byte	0x04, 0x17
        /*001a*/ 	.short	(.L_317 - .L_316)
.L_316:
        /*001c*/ 	.word	0x00000000
        /*0020*/ 	.short	0x0002
        /*0022*/ 	.short	0x0010
        /*0024*/ 	.byte	0x00, 0xf5, 0x21, 0x00


	//----- nvinfo : EIATTR_KPARAM_INFO
	.align		4
.L_317:
        /*0028*/ 	.byte	0x04, 0x17
        /*002a*/ 	.short	(.L_319 - .L_318)
.L_318:
        /*002c*/ 	.word	0x00000000
        /*0030*/ 	.short	0x0001
        /*0032*/ 	.short	0x0008
        /*0034*/ 	.byte	0x00, 0xf5, 0x21, 0x00


	//----- nvinfo : EIATTR_KPARAM_INFO
	.align		4
.L_319:
        /*0038*/ 	.byte	0x04, 0x17
        /*003a*/ 	.short	(.L_321 - .L_320)
.L_320:
        /*003c*/ 	.word	0x00000000
        /*0040*/ 	.short	0x0000
        /*0042*/ 	.short	0x0000
        /*0044*/ 	.byte	0x00, 0xf0, 0x11, 0x00


	//----- nvinfo : EIATTR_SPARSE_MMA_MASK
	.align		4
.L_321:
        /*0048*/ 	.byte	0x03, 0x50
        /*004a*/ 	.short	0x0000


	//----- nvinfo : EIATTR_MAXREG_COUNT
	.align		4
        /*004c*/ 	.byte	0x03, 0x1b
        /*004e*/ 	.short	0x00ff


	//----- nvinfo : EIATTR_MERCURY_ISA_VERSION
	.align		4
        /*0050*/ 	.byte	0x03, 0x5f
        /*0052*/ 	.short	0x0101


	//----- nvinfo : EIATTR_VRC_CTA_INIT_COUNT
	.align		4
        /*0054*/ 	.byte	0x02, 0x4a
	.zero		1
	.zero		1


	//----- nvinfo : EIATTR_EXIT_INSTR_OFFSETS
	.align		4
        /*0058*/ 	.byte	0x04, 0x1c
        /*005a*/ 	.short	(.L_323 - .L_322)


	//   ....[0]....
.L_322:
        /*005c*/ 	.word	0x00000070


	//   ....[1]....
        /*0060*/ 	.word	0x000001f0


	//----- nvinfo : EIATTR_CRS_STACK_SIZE
	.align		4
.L_323:
        /*0064*/ 	.byte	0x04, 0x1e
        /*0066*/ 	.short	(.L_325 - .L_324)
.L_324:
        /*0068*/ 	.word	0x00000000


	//----- nvinfo : EIATTR_CBANK_PARAM_SIZE
	.align		4
.L_325:
        /*006c*/ 	.byte	0x03, 0x19
        /*006e*/ 	.short	0x0020


	//----- nvinfo : EIATTR_PARAM_CBANK
	.align		4
        /*0070*/ 	.byte	0x04, 0x0a
        /*0072*/ 	.short	(.L_327 - .L_326)
	.align		4
.L_326:
        /*0074*/ 	.word	index@(.nv.constant0.cuDiv)
        /*0078*/ 	.short	0x0380
        /*007a*/ 	.short	0x0020


	//----- nvinfo : EIATTR_SW_WAR
	.align		4
.L_327:
        /*007c*/ 	.byte	0x04, 0x36
        /*007e*/ 	.short	(.L_329 - .L_328)
.L_328:
        /*0080*/ 	.word	0x00000008
.L_329:


//--------------------- .nv.info.mult             --------------------------
	.section	.nv.info.mult,"",@"SHT_CUDA_INFO"
	.sectionflags	@""
	.align	4


	//----- nvinfo : EIATTR_CUDA_API_VERSION
	.align		4
        /*0000*/ 	.byte	0x04, 0x37
        /*0002*/ 	.short	(.L_331 - .L_330)
.L_330:
        /*0004*/ 	.word	0x00000082


	//----- nvinfo : EIATTR_KPARAM_INFO
	.align		4
.L_331:
        /*0008*/ 	.byte	0x04, 0x17
        /*000a*/ 	.short	(.L_333 - .L_332)
.L_332:
        /*000c*/ 	.word	0x00000000
        /*0010*/ 	.short	0x0003
        /*0012*/ 	.short	0x0018
        /*0014*/ 	.byte	0x00, 0xf5, 0x21, 0x00


	//----- nvinfo : EIATTR_KPARAM_INFO
	.align		4
.L_333:
        /*0018*/ 	.byte	0x04, 0x17
        /*001a*/ 	.short	(.L_335 - .L_334)
.L_334:
        /*001c*/ 	.word	0x00000000
        /*0020*/ 	.short	0x0002
        /*0022*/ 	.short	0x0010
        /*0024*/ 	.byte	0x00, 0xf5, 0x21, 0x00


	//----- nvinfo : EIATTR_KPARAM_INFO
	.align		4
.L_335:
        /*0028*/ 	.byte	0x04, 0x17
        /*002a*/ 	.short	(.L_337 - .L_336)
.L_336:
        /*002c*/ 	.word	0x00000000
        /*0030*/ 	.short	0x0001
        /*0032*/ 	.short	0x0008
        /*0034*/ 	.byte	0x00, 0xf5, 0x21, 0x00


	//----- nvinfo : EIATTR_KPARAM_INFO
	.align		4
.L_337:
        /*0038*/ 	.byte	0x04, 0x17
        /*003a*/ 	.short	(.L_339 - .L_338)
.L_338:
        /*003c*/ 	.word	0x00000000
        /*0040*/ 	.short	0x0000
        /*0042*/ 	.short	0x0000
        /*0044*/ 	.byte	0x00, 0xf0, 0x11, 0x00


	//----- nvinfo : EIATTR_SPARSE_MMA_MASK
	.align		4
.L_339:
        /*0048*/ 	.byte	0x03, 0x50
        /*004a*/ 	.short	0x0000


	//----- nvinfo : EIATTR_MAXREG_COUNT
	.align		4
        /*004c*/ 	.byte	0x03, 0x1b
        /*004e*/ 	.short	0x00ff


	//----- nvinfo : EIATTR_MERCURY_ISA_VERSION
	.align		4
        /*0050*/ 	.byte	0x03, 0x5f
        /*0052*/ 	.short	0x0101


	//----- nvinfo : EIATTR_VRC_CTA_INIT_COUNT
	.align		4
        /*0054*/ 	.byte	0x02, 0x4a
	.zero		1
	.zero		1


	//----- nvinfo : EIATTR_EXIT_INSTR_OFFSETS
	.align		4
        /*0058*/ 	.byte	0x04, 0x1c
        /*005a*/ 	.short	(.L_341 - .L_340)


	//   ....[0]....
.L_340:
        /*005c*/ 	.word	0x00000070


	//   ....[1]....
        /*0060*/ 	.word	0x00000130


	//----- nvinfo : EIATTR_CBANK_PARAM_SIZE
	.align		4
.L_341:
        /*0064*/ 	.byte	0x03, 0x19
        /*0066*/ 	.short	0x0020


	//----- nvinfo : EIATTR_PARAM_CBANK
	.align		4
        /*0068*/ 	.byte	0x04, 0x0a
        /*006a*/ 	.short	(.L_343 - .L_342)
	.align		4
.L_342:
        /*006c*/ 	.word	index@(.nv.constant0.mult)
        /*0070*/ 	.short	0x0380
        /*0072*/ 	.short	0x0020


	//----- nvinfo : EIATTR_SW_WAR
	.align		4
.L_343:
        /*0074*/ 	.byte	0x04, 0x36
        /*0076*/ 	.short	(.L_345 - .L_344)
.L_344:
        /*0078*/ 	.word	0x00000008
.L_345:


//--------------------- .nv.info.sub              --------------------------
	.section	.nv.info.sub,"",@"SHT_CUDA_INFO"
	.sectionflags	@""
	.align	4


	//----- nvinfo : EIATTR_CUDA_API_VERSION
	.align		4
        /*0000*/ 	.byte	0x04, 0x37
        /*0002*/ 	.short	(.L_347 - .L_346)
.L_346:
        /*0004*/ 	.word	0x00000082


	//----- nvinfo : EIATTR_KPARAM_INFO
	.align		4
.L_347:
        /*0008*/ 	.byte	0x04, 0x17
        /*000a*/ 	.short	(.L_349 - .L_348)
.L_348:
        /*000c*/ 	.word	0x00000000
        /*0010*/ 	.short	0x0003
        /*0012*/ 	.short	0x0018
        /*0014*/ 	.byte	0x00, 0xf5, 0x21, 0x00


	//----- nvinfo : EIATTR_KPARAM_INFO
	.align		4
.L_349:
        /*0018*/ 	.byte	0x04, 0x17
        /*001a*/ 	.short	(.L_351 - .L_350)
.L_350:
        /*001c*/ 	.word	0x00000000
        /*0020*/ 	.short	0x0002
        /*0022*/ 	.short	0x0010
        /*0024*/ 	.byte	0x00, 0xf5, 0x21, 0x00


	//----- nvinfo : EIATTR_KPARAM_INFO
	.align		4
.L_351:
        /*0028*/ 	.byte	0x04, 0x17
        /*002a*/ 	.short	(.L_353 - .L_352)
.L_352:
        /*002c*/ 	.word	0x00000000
        /*0030*/ 	.short	0x0001
        /*0032*/ 	.short	0x0008
        /*0034*/ 	.byte	0x00, 0xf5, 0x21, 0x00


	//----- nvinfo : EIATTR_KPARAM_INFO
	.align		4
.L_353:
        /*0038*/ 	.byte	0x04, 0x17
        /*003a*/ 	.short	(.L_355 - .L_354)
.L_354:
        /*003c*/ 	.word	0x00000000
        /*0040*/ 	.short	0x0000
        /*0042*/ 	.short	0x0000
        /*0044*/ 	.byte	0x00, 0xf0, 0x11, 0x00


	//----- nvinfo : EIATTR_SPARSE_MMA_MASK
	.align		4
.L_355:
        /*0048*/ 	.byte	0x03, 0x50
        /*004a*/ 	.short	0x0000


	//----- nvinfo : EIATTR_MAXREG_COUNT
	.align		4
        /*004c*/ 	.byte	0x03, 0x1b
        /*004e*/ 	.short	0x00ff


	//----- nvinfo : EIATTR_MERCURY_ISA_VERSION
	.align		4
        /*0050*/ 	.byte	0x03, 0x5f
        /*0052*/ 	.short	0x0101


	//----- nvinfo : EIATTR_VRC_CTA_INIT_COUNT
	.align		4
        /*0054*/ 	.byte	0x02, 0x4a
	.zero		1
	.zero		1


	//----- nvinfo : EIATTR_EXIT_INSTR_OFFSETS
	.align		4
        /*0058*/ 	.byte	0x04, 0x1c
        /*005a*/ 	.short	(.L_357 - .L_356)


	//   ....[0]....
.L_356:
        /*005c*/ 	.word	0x00000070


	//   ....[1]....
        /*0060*/ 	.word	0x00000130


	//----- nvinfo : EIATTR_CBANK_PARAM_SIZE
	.align		4
.L_357:
        /*0064*/ 	.byte	0x03, 0x19
        /*0066*/ 	.short	0x0020


	//----- nvinfo : EIATTR_PARAM_CBANK
	.align		4
        /*0068*/ 	.byte	0x04, 0x0a
        /*006a*/ 	.short	(.L_359 - .L_358)
	.align		4
.L_358:
        /*006c*/ 	.word	index@(.nv.constant0.sub)
        /*0070*/ 	.short	0x0380
        /*0072*/ 	.short	0x0020


	//----- nvinfo : EIATTR_SW_WAR
	.align		4
.L_359:
        /*0074*/ 	.byte	0x04, 0x36
        /*0076*/ 	.short	(.L_361 - .L_360)
.L_360:
        /*0078*/ 	.word	0x00000008
.L_361:


//--------------------- .nv.info.add              --------------------------
	.section	.nv.info.add,"",@"SHT_CUDA_INFO"
	.sectionflags	@""
	.align	4


	//----- nvinfo : EIATTR_CUDA_API_VERSION
	.align		4
        /*0000*/ 	.byte	0x04, 0x37
        /*0002*/ 	.short	(.L_363 - .L_362)
.L_362:
        /*0004*/ 	.word	0x00000082


	//----- nvinfo : EIATTR_KPARAM_INFO
	.align		4
.L_363:
        /*0008*/ 	.byte	0x04, 0x17
        /*000a*/ 	.short	(.L_365 - .L_364)
.L_364:
        /*000c*/ 	.word	0x00000000
        /*0010*/ 	.short	0x0003
        /*0012*/ 	.short	0x0018
        /*0014*/ 	.byte	0x00, 0xf5, 0x21, 0x00


	//----- nvinfo : EIATTR_KPARAM_INFO
	.align		4
.L_365:
        /*0018*/ 	.byte	0x04, 0x17
        /*001a*/ 	.short	(.L_367 - .L_366)
.L_366:
        /*001c*/ 	.word	0x00000000
        /*0020*/ 	.short	0x0002
        /*0022*/ 	.short	0x0010
        /*0024*/ 	.byte	0x00, 0xf5, 0x21, 0x00


	//----- nvinfo : EIATTR_KPARAM_INFO
	.align		4
.L_367:
        /*0028*/ 	.byte	0x04, 0x17
        /*002a*/ 	.short	(.L_369 - .L_368)
.L_368:
        /*002c*/ 	.word	0x00000000
        /*0030*/ 	.short	0x0001
        /*0032*/ 	.short	0x0008
        /*0034*/ 	.byte	0x00, 0xf5, 0x21, 0x00


	//----- nvinfo : EIATTR_KPARAM_INFO
	.align		4
.L_369:
        /*0038*/ 	.byte	0x04, 0x17
        /*003a*/ 	.short	(.L_371 - .L_370)
.L_370:
        /*003c*/ 	.word	0x00000000
        /*0040*/ 	.short	0x0000
        /*0042*/ 	.short	0x0000
        /*0044*/ 	.byte	0x00, 0xf0, 0x11, 0x00


	//----- nvinfo : EIATTR_SPARSE_MMA_MASK
	.align		4
.L_371:
        /*0048*/ 	.byte	0x03, 0x50
        /*004a*/ 	.short	0x0000


	//----- nvinfo : EIATTR_MAXREG_COUNT
	.align		4
        /*004c*/ 	.byte	0x03, 0x1b
        /*004e*/ 	.short	0x00ff


	//----- nvinfo : EIATTR_MERCURY_ISA_VERSION
	.align		4
        /*0050*/ 	.byte	0x03, 0x5f
        /*0052*/ 	.short	0x0101


	//----- nvinfo : EIATTR_VRC_CTA_INIT_COUNT
	.align		4
        /*0054*/ 	.byte	0x02, 0x4a
	.zero		1
	.zero		1


	//----- nvinfo : EIATTR_EXIT_INSTR_OFFSETS
	.align		4
        /*0058*/ 	.byte	0x04, 0x1c
        /*005a*/ 	.short	(.L_373 - .L_372)


	//   ....[0]....
.L_372:
        /*005c*/ 	.word	0x00000070


	//   ....[1]....
        /*0060*/ 	.word	0x00000130


	//----- nvinfo : EIATTR_CBANK_PARAM_SIZE
	.align		4
.L_373:
        /*0064*/ 	.byte	0x03, 0x19
        /*0066*/ 	.short	0x0020


	//----- nvinfo : EIATTR_PARAM_CBANK
	.align		4
        /*0068*/ 	.byte	0x04, 0x0a
        /*006a*/ 	.short	(.L_375 - .L_374)
	.align		4
.L_374:
        /*006c*/ 	.word	index@(.nv.constant0.add)
        /*0070*/ 	.short	0x0380
        /*0072*/ 	.short	0x0020


	//----- nvinfo : EIATTR_SW_WAR
	.align		4
.L_375:
        /*0074*/ 	.byte	0x04, 0x36
        /*0076*/ 	.short	(.L_377 - .L_376)
.L_376:
        /*0078*/ 	.word	0x00000008
.L_377:


//--------------------- .nv.info.cuFloor          --------------------------
	.section	.nv.info.cuFloor,"",@"SHT_CUDA_INFO"
	.sectionflags	@""
	.align	4


	//----- nvinfo : EIATTR_CUDA_API_VERSION
	.align		4
        /*0000*/ 	.byte	0x04, 0x37
        /*0002*/ 	.short	(.L_379 - .L_378)
.L_378:
        /*0004*/ 	.word	0x00000082


	//----- nvinfo : EIATTR_KPARAM_INFO
	.align		4
.L_379:
        /*0008*/ 	.byte	0x04, 0x17
        /*000a*/ 	.short	(.L_381 - .L_380)
.L_380:
        /*000c*/ 	.word	0x00000000
        /*0010*/ 	.short	0x0003
        /*0012*/ 	.short	0x0018
        /*0014*/ 	.byte	0x00, 0xf5, 0x21, 0x00


	//----- nvinfo : EIATTR_KPARAM_INFO
	.align		4
.L_381:
        /*0018*/ 	.byte	0x04, 0x17
        /*001a*/ 	.short	(.L_383 - .L_382)
.L_382:
        /*001c*/ 	.word	0x00000000
        /*0020*/ 	.short	0x0002
        /*0022*/ 	.short	0x0010
        /*0024*/ 	.byte	0x00, 0xf5, 0x21, 0x00


	//----- nvinfo : EIATTR_KPARAM_INFO
	.align		4
.L_383:
        /*0028*/ 	.byte	0x04, 0x17
        /*002a*/ 	.short	(.L_385 - .L_384)
.L_384:
        /*002c*/ 	.word	0x00000000
        /*0030*/ 	.short	0x0001
        /*0032*/ 	.short	0x0008
        /*0034*/ 	.byte	0x00, 0xf5, 0x21, 0x00


	//----- nvinfo : EIATTR_KPARAM_INFO
	.align		4
.L_385:
        /*0038*/ 	.byte	0x04, 0x17
        /*003a*/ 	.short	(.L_387 - .L_386)
.L_386:
        /*003c*/ 	.word	0x00000000
        /*0040*/ 	.short	0x0000
        /*0042*/ 	.short	0x0000
        /*0044*/ 	.byte	0x00, 0xf0, 0x11, 0x00


	//----- nvinfo : EIATTR_SPARSE_MMA_MASK
	.align		4
.L_387:
        /*0048*/ 	.byte	0x03, 0x50
        /*004a*/ 	.short	0x0000


	//----- nvinfo : EIATTR_MAXREG_COUNT
	.align		4
        /*004c*/ 	.byte	0x03, 0x1b
        /*004e*/ 	.short	0x00ff


	//----- nvinfo : EIATTR_MERCURY_ISA_VERSION
	.align		4
        /*0050*/ 	.byte	0x03, 0x5f
        /*0052*/ 	.short	0x0101


	//----- nvinfo : EIATTR_VRC_CTA_INIT_COUNT
	.align		4
        /*0054*/ 	.byte	0x02, 0x4a
	.zero		1
	.zero		1


	//----- nvinfo : EIATTR_EXIT_INSTR_OFFSETS
	.align		4
        /*0058*/ 	.byte	0x04, 0x1c
        /*005a*/ 	.short	(.L_389 - .L_388)


	//   ....[0]....
.L_388:
        /*005c*/ 	.word	0x00000070


	//   ....[1]....
        /*0060*/ 	.word	0x00000140


	//----- nvinfo : EIATTR_CBANK_PARAM_SIZE
	.align		4
.L_389:
        /*0064*/ 	.byte	0x03, 0x19
        /*0066*/ 	.short	0x0020


	//----- nvinfo : EIATTR_PARAM_CBANK
	.align		4
        /*0068*/ 	.byte	0x04, 0x0a
        /*006a*/ 	.short	(.L_391 - .L_390)
	.align		4
.L_390:
        /*006c*/ 	.word	index@(.nv.constant0.cuFloor)
        /*0070*/ 	.short	0x0380
        /*0072*/ 	.short	0x0020


	//----- nvinfo : EIATTR_SW_WAR
	.align		4
.L_391:
        /*0074*/ 	.byte	0x04, 0x36
        /*0076*/ 	.short	(.L_393 - .L_392)
.L_392:
        /*0078*/ 	.word	0x00000008
.L_393:


//--------------------- .nv.info.cap              --------------------------
	.section	.nv.info.cap,"",@"SHT_CUDA_INFO"
	.sectionflags	@""
	.align	4


	//----- nvinfo : EIATTR_CUDA_API_VERSION
	.align		4
        /*0000*/ 	.byte	0x04, 0x37
        /*0002*/ 	.short	(.L_395 - .L_394)
.L_394:
        /*0004*/ 	.word	0x00000082


	//----- nvinfo : EIATTR_KPARAM_INFO
	.align		4
.L_395:
        /*0008*/ 	.byte	0x04, 0x17
        /*000a*/ 	.short	(.L_397 - .L_396)
.L_396:
        /*000c*/ 	.word	0x00000000
        /*0010*/ 	.short	0x0003
        /*0012*/ 	.short	0x0018
        /*0014*/ 	.byte	0x00, 0xf5, 0x21, 0x00


	//----- nvinfo : EIATTR_KPARAM_INFO
	.align		4
.L_397:
        /*0018*/ 	.byte	0x04, 0x17
        /*001a*/ 	.short	(.L_399 - .L_398)
.L_398:
        /*001c*/ 	.word	0x00000000
        /*0020*/ 	.short	0x0002
        /*0022*/ 	.short	0x0010
        /*0024*/ 	.byte	0x00, 0xf5, 0x21, 0x00


	//----- nvinfo : EIATTR_KPARAM_INFO
	.align		4
.L_399:
        /*0028*/ 	.byte	0x04, 0x17
        /*002a*/ 	.short	(.L_401 - .L_400)
.L_400:
        /*002c*/ 	.word	0x00000000
        /*0030*/ 	.short	0x0001
        /*0032*/ 	.short	0x0008
        /*0034*/ 	.byte	0x00, 0xf5, 0x21, 0x00


	//----- nvinfo : EIATTR_KPARAM_INFO
	.align		4
.L_401:
        /*0038*/ 	.byte	0x04, 0x17
        /*003a*/ 	.short	(.L_403 - .L_402)
.L_402:
        /*003c*/ 	.word	0x00000000
        /*0040*/ 	.short	0x0000
        /*0042*/ 	.short	0x0000
        /*0044*/ 	.byte	0x00, 0xf0, 0x11, 0x00


	//----- nvinfo : EIATTR_SPARSE_MMA_MASK
	.align		4
.L_403:
        /*0048*/ 	.byte	0x03, 0x50
        /*004a*/ 	.short	0x0000


	//----- nvinfo : EIATTR_MAXREG_COUNT
	.align		4
        /*004c*/ 	.byte	0x03, 0x1b
        /*004e*/ 	.short	0x00ff


	//----- nvinfo : EIATTR_MERCURY_ISA_VERSION
	.align		4
        /*0050*/ 	.byte	0x03, 0x5f
        /*0052*/ 	.short	0x0101


	//----- nvinfo : EIATTR_VRC_CTA_INIT_COUNT
	.align		4
        /*0054*/ 	.byte	0x02, 0x4a
	.zero		1
	.zero		1


	//----- nvinfo : EIATTR_EXIT_INSTR_OFFSETS
	.align		4
        /*0058*/ 	.byte	0x04, 0x1c
        /*005a*/ 	.short	(.L_405 - .L_404)


	//   ....[0]....
.L_404:
        /*005c*/ 	.word	0x00000070


	//   ....[1]....
        /*0060*/ 	.word	0x00000140


	//----- nvinfo : EIATTR_CBANK_PARAM_SIZE
	.align		4
.L_405:
        /*0064*/ 	.byte	0x03, 0x19
        /*0066*/ 	.short	0x0020


	//----- nvinfo : EIATTR_PARAM_CBANK
	.align		4
        /*0068*/ 	.byte	0x04, 0x0a
        /*006a*/ 	.short	(.L_407 - .L_406)
	.align		4
.L_406:
        /*006c*/ 	.word	index@(.nv.constant0.cap)
        /*0070*/ 	.short	0x0380
        /*0072*/ 	.short	0x0020


	//----- nvinfo : EIATTR_SW_WAR
	.align		4
.L_407:
        /*0074*/ 	.byte	0x04, 0x36
        /*0076*/ 	.short	(.L_409 - .L_408)
.L_408:
        /*0078*/ 	.word	0x00000008
.L_409:


//--------------------- .nv.info.cuAbs            --------------------------
	.section	.nv.info.cuAbs,"",@"SHT_CUDA_INFO"
	.sectionflags	@""
	.align	4


	//----- nvinfo : EIATTR_CUDA_API_VERSION
	.align		4
        /*0000*/ 	.byte	0x04, 0x37
        /*0002*/ 	.short	(.L_411 - .L_410)
.L_410:
        /*0004*/ 	.word	0x00000082


	//----- nvinfo : EIATTR_KPARAM_INFO
	.align		4
.L_411:
        /*0008*/ 	.byte	0x04, 0x17
        /*000a*/ 	.short	(.L_413 - .L_412)
.L_412:
        /*000c*/ 	.word	0x00000000
        /*0010*/ 	.short	0x0002
        /*0012*/ 	.short	0x0010
        /*0014*/ 	.byte	0x00, 0xf5, 0x21, 0x00


	//----- nvinfo : EIATTR_KPARAM_INFO
	.align		4
.L_413:
        /*0018*/ 	.byte	0x04, 0x17
        /*001a*/ 	.short	(.L_415 - .L_414)
.L_414:
        /*001c*/ 	.word	0x00000000
        /*0020*/ 	.short	0x0001
        /*0022*/ 	.short	0x0008
        /*0024*/ 	.byte	0x00, 0xf5, 0x21, 0x00


	//----- nvinfo : EIATTR_KPARAM_INFO
	.align		4
.L_415:
        /*0028*/ 	.byte	0x04, 0x17
        /*002a*/ 	.short	(.L_417 - .L_416)
.L_416:
        /*002c*/ 	.word	0x00000000
        /*0030*/ 	.short	0x0000
        /*0032*/ 	.short	0x0000
        /*0034*/ 	.byte	0x00, 0xf0, 0x11, 0x00


	//----- nvinfo : EIATTR_SPARSE_MMA_MASK
	.align		4
.L_417:
        /*0038*/ 	.byte	0x03, 0x50
        /*003a*/ 	.short	0x0000


	//----- nvinfo : EIATTR_MAXREG_COUNT
	.align		4
        /*003c*/ 	.byte	0x03, 0x1b
        /*003e*/ 	.short	0x00ff


	//----- nvinfo : EIATTR_MERCURY_ISA_VERSION
	.align		4
        /*0040*/ 	.byte	0x03, 0x5f
        /*0042*/ 	.short	0x0101


	//----- nvinfo : EIATTR_VRC_CTA_INIT_COUNT
	.align		4
        /*0044*/ 	.byte	0x02, 0x4a
	.zero		1
	.zero		1


	//----- nvinfo : EIATTR_EXIT_INSTR_OFFSETS
	.align		4
        /*0048*/ 	.byte	0x04, 0x1c
        /*004a*/ 	.short	(.L_419 - .L_418)


	//   ....[0]....
.L_418:
        /*004c*/ 	.word	0x00000070


	//   ....[1]....
        /*0050*/ 	.word	0x00000100


	//----- nvinfo : EIATTR_CBANK_PARAM_SIZE
	.align		4
.L_419:
        /*0054*/ 	.byte	0x03, 0x19
        /*0056*/ 	.short	0x0018


	//----- nvinfo : EIATTR_PARAM_CBANK
	.align		4
        /*0058*/ 	.byte	0x04, 0x0a
        /*005a*/ 	.short	(.L_421 - .L_420)
	.align		4
.L_420:
        /*005c*/ 	.word	index@(.nv.constant0.cuAbs)
        /*0060*/ 	.short	0x0380
        /*0062*/ 	.short	0x0018


	//----- nvinfo : EIATTR_SW_WAR
	.align		4
.L_421:
        /*0064*/ 	.byte	0x04, 0x36
        /*0066*/ 	.short	(.L_423 - .L_422)
.L_422:
        /*0068*/ 	.word	0x00000008
.L_423:


//--------------------- .nv.info.invert           --------------------------
	.section	.nv.info.invert,"",@"SHT_CUDA_INFO"
	.sectionflags	@""
	.align	4


	//----- nvinfo : EIATTR_CUDA_API_VERSION
	.align		4
        /*0000*/ 	.byte	0x04, 0x37
        /*0002*/ 	.short	(.L_425 - .L_424)
.L_424:
        /*0004*/ 	.word	0x00000082


	//----- nvinfo : EIATTR_KPARAM_INFO
	.align		4
.L_425:
        /*0008*/ 	.byte	0x04, 0x17
        /*000a*/ 	.short	(.L_427 - .L_426)
.L_426:
        /*000c*/ 	.word	0x00000000
        /*0010*/ 	.short	0x0002
        /*0012*/ 	.short	0x0010
        /*0014*/ 	.byte	0x00, 0xf5, 0x21, 0x00


	//----- nvinfo : EIATTR_KPARAM_INFO
	.align		4
.L_427:
        /*0018*/ 	.byte	0x04, 0x17
        /*001a*/ 	.short	(.L_429 - .L_428)
.L_428:
        /*001c*/ 	.word	0x00000000
        /*0020*/ 	.short	0x0001
        /*0022*/ 	.short	0x0008
        /*0024*/ 	.byte	0x00, 0xf5, 0x21, 0x00


	//----- nvinfo : EIATTR_KPARAM_INFO
	.align		4
.L_429:
        /*0028*/ 	.byte	0x04, 0x17
        /*002a*/ 	.short	(.L_431 - .L_430)
.L_430:
        /*002c*/ 	.word	0x00000000
        /*0030*/ 	.short	0x0000
        /*0032*/ 	.short	0x0000
        /*0034*/ 	.byte	0x00, 0xf0, 0x11, 0x00


	//----- nvinfo : EIATTR_SPARSE_MMA_MASK
	.align		4
.L_431:
        /*0038*/ 	.byte	0x03, 0x50
        /*003a*/ 	.short	0x0000


	//----- nvinfo : EIATTR_MAXREG_COUNT
	.align		4
        /*003c*/ 	.byte	0x03, 0x1b
        /*003e*/ 	.short	0x00ff


	//----- nvinfo : EIATTR_MERCURY_ISA_VERSION
	.align		4
        /*0040*/ 	.byte	0x03, 0x5f
        /*0042*/ 	.short	0x0101


	//----- nvinfo : EIATTR_VRC_CTA_INIT_COUNT
	.align		4
        /*0044*/ 	.byte	0x02, 0x4a
	.zero		1
	.zero		1


	//----- nvinfo : EIATTR_EXIT_INSTR_OFFSETS
	.align		4
        /*0048*/ 	.byte	0x04, 0x1c
        /*004a*/ 	.short	(.L_433 - .L_432)


	//   ....[0]....
.L_432:
        /*004c*/ 	.word	0x00000070


	//   ....[1]....
        /*0050*/ 	.word	0x000001c0


	//----- nvinfo : EIATTR_CRS_STACK_SIZE
	.align		4
.L_433:
        /*0054*/ 	.byte	0x04, 0x1e
        /*0056*/ 	.short	(.L_435 - .L_434)
.L_434:
        /*0058*/ 	.word	0x00000000


	//----- nvinfo : EIATTR_CBANK_PARAM_SIZE
	.align		4
.L_435:
        /*005c*/ 	.byte	0x03, 0x19
        /*005e*/ 	.short	0x0018


	//----- nvinfo : EIATTR_PARAM_CBANK
	.align		4
        /*0060*/ 	.byte	0x04, 0x0a
        /*0062*/ 	.short	(.L_437 - .L_436)
	.align		4
.L_436:
        /*0064*/ 	.word	index@(.nv.constant0.invert)
        /*0068*/ 	.short	0x0380
        /*006a*/ 	.short	0x0018


	//----- nvinfo : EIATTR_SW_WAR
	.align		4
.L_437:
        /*006c*/ 	.byte	0x04, 0x36
        /*006e*/ 	.short	(.L_439 - .L_438)
.L_438:
        /*0070*/ 	.word	0x00000008
.L_439:


//--------------------- .nv.info.cuLog            --------------------------
	.section	.nv.info.cuLog,"",@"SHT_CUDA_INFO"
	.sectionflags	@""
	.align	4


	//----- nvinfo : EIATTR_CUDA_API_VERSION
	.align		4
        /*0000*/ 	.byte	0x04, 0x37
        /*0002*/ 	.short	(.L_441 - .L_440)
.L_440:
        /*0004*/ 	.word	0x00000082


	//----- nvinfo : EIATTR_KPARAM_INFO
	.align		4
.L_441:
        /*0008*/ 	.byte	0x04, 0x17
        /*000a*/ 	.short	(.L_443 - .L_442)
.L_442:
        /*000c*/ 	.word	0x00000000
        /*0010*/ 	.short	0x0002
        /*0012*/ 	.short	0x0010
        /*0014*/ 	.byte	0x00, 0xf5, 0x21, 0x00


	//----- nvinfo : EIATTR_KPARAM_INFO
	.align		4
.L_443:
        /*0018*/ 	.byte	0x04, 0x17
        /*001a*/ 	.short	(.L_445 - .L_444)
.L_444:
        /*001c*/ 	.word	0x00000000
        /*0020*/ 	.short	0x0001
        /*0022*/ 	.short	0x0008
        /*0024*/ 	.byte	0x00, 0xf5, 0x21, 0x00


	//----- nvinfo : EIATTR_KPARAM_INFO
	.align		4
.L_445:
        /*0028*/ 	.byte	0x04, 0x17
        /*002a*/ 	.short	(.L_447 - .L_446)
.L_446:
        /*002c*/ 	.word	0x00000000
        /*0030*/ 	.short	0x0000
        /*0032*/ 	.short	0x0000
        /*0034*/ 	.byte	0x00, 0xf0, 0x11, 0x00


	//----- nvinfo : EIATTR_SPARSE_MMA_MASK
	.align		4
.L_447:
        /*0038*/ 	.byte	0x03, 0x50
        /*003a*/ 	.short	0x0000


	//----- nvinfo : EIATTR_MAXREG_COUNT
	.align		4
        /*003c*/ 	.byte	0x03, 0x1b
        /*003e*/ 	.short	0x00ff


	//----- nvinfo : EIATTR_MERCURY_ISA_VERSION
	.align		4
        /*0040*/ 	.byte	0x03, 0x5f
        /*0042*/ 	.short	0x0101


	//----- nvinfo : EIATTR_VRC_CTA_INIT_COUNT
	.align		4
        /*0044*/ 	.byte	0x02, 0x4a
	.zero		1
	.zero		1


	//----- nvinfo : EIATTR_EXIT_INSTR_OFFSETS
	.align		4
        /*0048*/ 	.byte	0x04, 0x1c
        /*004a*/ 	.short	(.L_449 - .L_448)


	//   ....[0]....
.L_448:
        /*004c*/ 	.word	0x00000070


	//   ....[1]....
        /*0050*/ 	.word	0x00000290


	//----- nvinfo : EIATTR_CBANK_PARAM_SIZE
	.align		4
.L_449:
        /*0054*/ 	.byte	0x03, 0x19
        /*0056*/ 	.short	0x0018


	//----- nvinfo : EIATTR_PARAM_CBANK
	.align		4
        /*0058*/ 	.byte	0x04, 0x0a
        /*005a*/ 	.short	(.L_451 - .L_450)
	.align		4
.L_450:
        /*005c*/ 	.word	index@(.nv.constant0.cuLog)
        /*0060*/ 	.short	0x0380
        /*0062*/ 	.short	0x0018


	//----- nvinfo : EIATTR_SW_WAR
	.align		4
.L_451:
        /*0064*/ 	.byte	0x04, 0x36
        /*0066*/ 	.short	(.L_453 - .L_452)
.L_452:
        /*0068*/ 	.word	0x00000008
.L_453:


//--------------------- .nv.info.cuExp            --------------------------
	.section	.nv.info.cuExp,"",@"SHT_CUDA_INFO"
	.sectionflags	@""
	.align	4


	//----- nvinfo : EIATTR_CUDA_API_VERSION
	.align		4
        /*0000*/ 	.byte	0x04, 0x37
        /*0002*/ 	.short	(.L_455 - .L_454)
.L_454:
        /*0004*/ 	.word	0x00000082


	//----- nvinfo : EIATTR_KPARAM_INFO
	.align		4
.L_455:
        /*0008*/ 	.byte	0x04, 0x17
        /*000a*/ 	.short	(.L_457 - .L_456)
.L_456:
        /*000c*/ 	.word	0x00000000
        /*0010*/ 	.short	0x0002
        /*0012*/ 	.short	0x0010
        /*0014*/ 	.byte	0x00, 0xf5, 0x21, 0x00


	//----- nvinfo : EIATTR_KPARAM_INFO
	.align		4
.L_457:
        /*0018*/ 	.byte	0x04, 0x17
        /*001a*/ 	.short	(.L_459 - .L_458)
.L_458:
        /*001c*/ 	.word	0x00000000
        /*0020*/ 	.short	0x0001
        /*0022*/ 	.short	0x0008
        /*0024*/ 	.byte	0x00, 0xf5, 0x21, 0x00


	//----- nvinfo : EIATTR_KPARAM_INFO
	.align		4
.L_459:
        /*0028*/ 	.byte	0x04, 0x17
        /*002a*/ 	.short	(.L_461 - .L_460)
.L_460:
        /*002c*/ 	.word	0x00000000
        /*0030*/ 	.short	0x0000
        /*0032*/ 	.short	0x0000
        /*0034*/ 	.byte	0x00, 0xf0, 0x11, 0x00


	//----- nvinfo : EIATTR_SPARSE_MMA_MASK
	.align		4
.L_461:
        /*0038*/ 	.byte	0x03, 0x50
        /*003a*/ 	.short	0x0000


	//----- nvinfo : EIATTR_MAXREG_COUNT
	.align		4
        /*003c*/ 	.byte	0x03, 0x1b
        /*003e*/ 	.short	0x00ff


	//----- nvinfo : EIATTR_MERCURY_ISA_VERSION
	.align		4
        /*0040*/ 	.byte	0x03, 0x5f
        /*0042*/ 	.short	0x0101


	//----- nvinfo : EIATTR_VRC_CTA_INIT_COUNT
	.align		4
        /*0044*/ 	.byte	0x02, 0x4a
	.zero		1
	.zero		1


	//----- nvinfo : EIATTR_EXIT_INSTR_OFFSETS
	.align		4
        /*0048*/ 	.byte	0x04, 0x1c
        /*004a*/ 	.short	(.L_463 - .L_462)


	//   ....[0]....
.L_462:
        /*004c*/ 	.word	0x00000070


	//   ....[1]....
        /*0050*/ 	.word	0x000004c0


	//----- nvinfo : EIATTR_CRS_STACK_SIZE
	.align		4
.L_463:
        /*0054*/ 	.byte	0x04, 0x1e
        /*0056*/ 	.short	(.L_465 - .L_464)
.L_464:
        /*0058*/ 	.word	0x00000000


	//----- nvinfo : EIATTR_CBANK_PARAM_SIZE
	.align		4
.L_465:
        /*005c*/ 	.byte	0x03, 0x19
        /*005e*/ 	.short	0x0018


	//----- nvinfo : EIATTR_PARAM_CBANK
	.align		4
        /*0060*/ 	.byte	0x04, 0x0a
        /*0062*/ 	.short	(.L_467 - .L_466)
	.align		4
.L_466:
        /*0064*/ 	.word	index@(.nv.constant0.cuExp)
        /*0068*/ 	.short	0x0380
        /*006a*/ 	.short	0x0018


	//----- nvinfo : EIATTR_SW_WAR
	.align		4
.L_467:
        /*006c*/ 	.byte	0x04, 0x36
        /*006e*/ 	.short	(.L_469 - .L_468)
.L_468:
        /*0070*/ 	.word	0x00000008
.L_469:


//--------------------- .nv.info.cuSqrt           --------------------------
	.section	.nv.info.cuSqrt,"",@"SHT_CUDA_INFO"
	.sectionflags	@""
	.align	4


	//----- nvinfo : EIATTR_CUDA_API_VERSION
	.align		4
        /*0000*/ 	.byte	0x04, 0x37
        /*0002*/ 	.short	(.L_471 - .L_470)
.L_470:
        /*0004*/ 	.word	0x00000082


	//----- nvinfo : EIATTR_KPARAM_INFO
	.align		4
.L_471:
        /*0008*/ 	.byte	0x04, 0x17
        /*000a*/ 	.short	(.L_473 - .L_472)
.L_472:
        /*000c*/ 	.word	0x00000000
        /*0010*/ 	.short	0x0002
        /*0012*/ 	.short	0x0010
        /*0014*/ 	.byte	0x00, 0xf5, 0x21, 0x00


	//----- nvinfo : EIATTR_KPARAM_INFO
	.align		4
.L_473:
        /*0018*/ 	.byte	0x04, 0x17
        /*001a*/ 	.short	(.L_475 - .L_474)
.L_474:
        /*001c*/ 	.word	0x00000000
        /*0020*/ 	.short	0x0001
        /*0022*/ 	.short	0x0008
        /*0024*/ 	.byte	0x00, 0xf5, 0x21, 0x00


	//----- nvinfo : EIATTR_KPARAM_INFO
	.align		4
.L_475:
        /*0028*/ 	.byte	0x04, 0x17
        /*002a*/ 	.short	(.L_477 - .L_476)
.L_476:
        /*002c*/ 	.word	0x00000000
        /*0030*/ 	.short	0x0000
        /*0032*/ 	.short	0x0000
        /*0034*/ 	.byte	0x00, 0xf0, 0x11, 0x00


	//----- nvinfo : EIATTR_SPARSE_MMA_MASK
	.align		4
.L_477:
        /*0038*/ 	.byte	0x03, 0x50
        /*003a*/ 	.short	0x0000


	//----- nvinfo : EIATTR_MAXREG_COUNT
	.align		4
        /*003c*/ 	.byte	0x03, 0x1b
        /*003e*/ 	.short	0x00ff


	//----- nvinfo : EIATTR_MERCURY_ISA_VERSION
	.align		4
        /*0040*/ 	.byte	0x03, 0x5f
        /*0042*/ 	.short	0x0101


	//----- nvinfo : EIATTR_VRC_CTA_INIT_COUNT
	.align		4
        /*0044*/ 	.byte	0x02, 0x4a
	.zero		1
	.zero		1


	//----- nvinfo : EIATTR_EXIT_INSTR_OFFSETS
	.align		4
        /*0048*/ 	.byte	0x04, 0x1c
        /*004a*/ 	.short	(.L_479 - .L_478)


	//   ....[0]....
.L_478:
        /*004c*/ 	.word	0x00000070


	//   ....[1]....
        /*0050*/ 	.word	0x000001c0


	//----- nvinfo : EIATTR_CRS_STACK_SIZE
	.align		4
.L_479:
        /*0054*/ 	.byte	0x04, 0x1e
        /*0056*/ 	.short	(.L_481 - .L_480)
.L_480:
        /*0058*/ 	.word	0x00000000


	//----- nvinfo : EIATTR_CBANK_PARAM_SIZE
	.align		4
.L_481:
        /*005c*/ 	.byte	0x03, 0x19
        /*005e*/ 	.short	0x0018


	//----- nvinfo : EIATTR_PARAM_CBANK
	.align		4
        /*0060*/ 	.byte	0x04, 0x0a
        /*0062*/ 	.short	(.L_483 - .L_482)
	.align		4
.L_482:
        /*0064*/ 	.word	index@(.nv.constant0.cuSqrt)
        /*0068*/ 	.short	0x0380
        /*006a*/ 	.short	0x0018


	//----- nvinfo : EIATTR_SW_WAR
	.align		4
.L_483:
        /*006c*/ 	.byte	0x04, 0x36
        /*006e*/ 	.short	(.L_485 - .L_484)
.L_484:
        /*0070*/ 	.word	0x00000008
.L_485:


//--------------------- .nv.info.cuPow            --------------------------
	.section	.nv.info.cuPow,"",@"SHT_CUDA_INFO"
	.sectionflags	@""
	.align	4


	//----- nvinfo : EIATTR_CUDA_API_VERSION
	.align		4
        /*0000*/ 	.byte	0x04, 0x37
        /*0002*/ 	.short	(.L_487 - .L_486)
.L_486:
        /*0004*/ 	.word	0x00000082


	//----- nvinfo : EIATTR_KPARAM_INFO
	.align		4
.L_487:
        /*0008*/ 	.byte	0x04, 0x17
        /*000a*/ 	.short	(.L_489 - .L_488)
.L_488:
        /*000c*/ 	.word	0x00000000
        /*0010*/ 	.short	0x0003
        /*0012*/ 	.short	0x0018
        /*0014*/ 	.byte	0x00, 0xf5, 0x21, 0x00


	//----- nvinfo : EIATTR_KPARAM_INFO
	.align		4
.L_489:
        /*0018*/ 	.byte	0x04, 0x17
        /*001a*/ 	.short	(.L_491 - .L_490)
.L_490:
        /*001c*/ 	.word	0x00000000
        /*0020*/ 	.short	0x0002
        /*0022*/ 	.short	0x0010
        /*0024*/ 	.byte	0x00, 0xf0, 0x11, 0x00


	//----- nvinfo : EIATTR_KPARAM_INFO
	.align		4
.L_491:
        /*0028*/ 	.byte	0x04, 0x17
        /*002a*/ 	.short	(.L_493 - .L_492)
.L_492:
        /*002c*/ 	.word	0x00000000
        /*0030*/ 	.short	0x0001
        /*0032*/ 	.short	0x0008
        /*0034*/ 	.byte	0x00, 0xf5, 0x21, 0x00


	//----- nvinfo : EIATTR_KPARAM_INFO
	.align		4
.L_493:
        /*0038*/ 	.byte	0x04, 0x17
        /*003a*/ 	.short	(.L_495 - .L_494)
.L_494:
        /*003c*/ 	.word	0x00000000
        /*0040*/ 	.short	0x0000
        /*0042*/ 	.short	0x0000
        /*0044*/ 	.byte	0x00, 0xf0, 0x11, 0x00


	//----- nvinfo : EIATTR_SPARSE_MMA_MASK
	.align		4
.L_495:
        /*0048*/ 	.byte	0x03, 0x50
        /*004a*/ 	.short	0x0000


	//----- nvinfo : EIATTR_MAXREG_COUNT
	.align		4
        /*004c*/ 	.byte	0x03, 0x1b
        /*004e*/ 	.short	0x00ff


	//----- nvinfo : EIATTR_MERCURY_ISA_VERSION
	.align		4
        /*0050*/ 	.byte	0x03, 0x5f
        /*0052*/ 	.short	0x0101


	//----- nvinfo : EIATTR_VRC_CTA_INIT_COUNT
	.align		4
        /*0054*/ 	.byte	0x02, 0x4a
	.zero		1
	.zero		1


	//----- nvinfo : EIATTR_EXIT_INSTR_OFFSETS
	.align		4
        /*0058*/ 	.byte	0x04, 0x1c
        /*005a*/ 	.short	(.L_497 - .L_496)


	//   ....[0]....
.L_496:
        /*005c*/ 	.word	0x00000070


	//   ....[1]....
        /*0060*/ 	.word	0x000006b0


	//----- nvinfo : EIATTR_CRS_STACK_SIZE
	.align		4
.L_497:
        /*0064*/ 	.byte	0x04, 0x1e
        /*0066*/ 	.short	(.L_499 - .L_498)
.L_498:
        /*0068*/ 	.word	0x00000000


	//----- nvinfo : EIATTR_CBANK_PARAM_SIZE
	.align		4
.L_499:
        /*006c*/ 	.byte	0x03, 0x19
        /*006e*/ 	.short	0x0020


	//----- nvinfo : EIATTR_PARAM_CBANK
	.align		4
        /*0070*/ 	.byte	0x04, 0x0a
        /*0072*/ 	.short	(.L_501 - .L_500)
	.align		4
.L_500:
        /*0074*/ 	.word	index@(.nv.constant0.cuPow)
        /*0078*/ 	.short	0x0380
        /*007a*/ 	.short	0x0020


	//----- nvinfo : EIATTR_SW_WAR
	.align		4
.L_501:
        /*007c*/ 	.byte	0x04, 0x36
        /*007e*/ 	.short	(.L_503 - .L_502)
.L_502:
        /*0080*/ 	.word	0x00000008
.L_503:


//--------------------- .nv.info.squared          --------------------------
	.section	.nv.info.squared,"",@"SHT_CUDA_INFO"
	.sectionflags	@""
	.align	4


	//----- nvinfo : EIATTR_CUDA_API_VERSION
	.align		4
        /*0000*/ 	.byte	0x04, 0x37
        /*0002*/ 	.short	(.L_505 - .L_504)
.L_504:
        /*0004*/ 	.word	0x00000082


	//----- nvinfo : EIATTR_KPARAM_INFO
	.align		4
.L_505:
        /*0008*/ 	.byte	0x04, 0x17
        /*000a*/ 	.short	(.L_507 - .L_506)
.L_506:
        /*000c*/ 	.word	0x00000000
        /*0010*/ 	.short	0x0002
        /*0012*/ 	.short	0x0010
        /*0014*/ 	.byte	0x00, 0xf5, 0x21, 0x00


	//----- nvinfo : EIATTR_KPARAM_INFO
	.align		4
.L_507:
        /*0018*/ 	.byte	0x04, 0x17
        /*001a*/ 	.short	(.L_509 - .L_508)
.L_508:
        /*001c*/ 	.word	0x00000000
        /*0020*/ 	.short	0x0001
        /*0022*/ 	.short	0x0008
        /*0024*/ 	.byte	0x00, 0xf5, 0x21, 0x00


	//----- nvinfo : EIATTR_KPARAM_INFO
	.align		4
.L_509:
        /*0028*/ 	.byte	0x04, 0x17
        /*002a*/ 	.short	(.L_511 - .L_510)
.L_510:
        /*002c*/ 	.word	0x00000000
        /*0030*/ 	.short	0x0000
        /*0032*/ 	.short	0x0000
        /*0034*/ 	.byte	0x00, 0xf0, 0x11, 0x00


	//----- nvinfo : EIATTR_SPARSE_MMA_MASK
	.align		4
.L_511:
        /*0038*/ 	.byte	0x03, 0x50
        /*003a*/ 	.short	0x0000


	//----- nvinfo : EIATTR_MAXREG_COUNT
	.align		4
        /*003c*/ 	.byte	0x03, 0x1b
        /*003e*/ 	.short	0x00ff


	//----- nvinfo : EIATTR_MERCURY_ISA_VERSION
	.align		4
        /*0040*/ 	.byte	0x03, 0x5f
        /*0042*/ 	.short	0x0101


	//----- nvinfo : EIATTR_VRC_CTA_INIT_COUNT
	.align		4
        /*0044*/ 	.byte	0x02, 0x4a
	.zero		1
	.zero		1


	//----- nvinfo : EIATTR_EXIT_INSTR_OFFSETS
	.align		4
        /*0048*/ 	.byte	0x04, 0x1c
        /*004a*/ 	.short	(.L_513 - .L_512)


	//   ....[0]....
.L_512:
        /*004c*/ 	.word	0x00000070


	//   ....[1]....
        /*0050*/ 	.word	0x00000100


	//----- nvinfo : EIATTR_CBANK_PARAM_SIZE
	.align		4
.L_513:
        /*0054*/ 	.byte	0x03, 0x19
        /*0056*/ 	.short	0x0018


	//----- nvinfo : EIATTR_PARAM_CBANK
	.align		4
        /*0058*/ 	.byte	0x04, 0x0a
        /*005a*/ 	.short	(.L_515 - .L_514)
	.align		4
.L_514:
        /*005c*/ 	.word	index@(.nv.constant0.squared)
        /*0060*/ 	.short	0x0380
        /*0062*/ 	.short	0x0018


	//----- nvinfo : EIATTR_SW_WAR
	.align		4
.L_515:
        /*0064*/ 	.byte	0x04, 0x36
        /*0066*/ 	.short	(.L_517 - .L_516)
.L_516:
        /*0068*/ 	.word	0x00000008
.L_517:


//--------------------- .nv.info.vidScalar        --------------------------
	.section	.nv.info.vidScalar,"",@"SHT_CUDA_INFO"
	.sectionflags	@""
	.align	4


	//----- nvinfo : EIATTR_CUDA_API_VERSION
	.align		4
        /*0000*/ 	.byte	0x04, 0x37
        /*0002*/ 	.short	(.L_519 - .L_518)
.L_518:
        /*0004*/ 	.word	0x00000082


	//----- nvinfo : EIATTR_KPARAM_INFO
	.align		4
.L_519:
        /*0008*/ 	.byte	0x04, 0x17
        /*000a*/ 	.short	(.L_521 - .L_520)
.L_520:
        /*000c*/ 	.word	0x00000000
        /*0010*/ 	.short	0x0003
        /*0012*/ 	.short	0x0018
        /*0014*/ 	.byte	0x00, 0xf5, 0x21, 0x00


	//----- nvinfo : EIATTR_KPARAM_INFO
	.align		4
.L_521:
        /*0018*/ 	.byte	0x04, 0x17
        /*001a*/ 	.short	(.L_523 - .L_522)
.L_522:
        /*001c*/ 	.word	0x00000000
        /*0020*/ 	.short	0x0002
        /*0022*/ 	.short	0x0010
        /*0024*/ 	.byte	0x00, 0xf0, 0x11, 0x00


	//----- nvinfo : EIATTR_KPARAM_INFO
	.align		4
.L_523:
        /*0028*/ 	.byte	0x04, 0x17
        /*002a*/ 	.short	(.L_525 - .L_524)
.L_524:
        /*002c*/ 	.word	0x00000000
        /*0030*/ 	.short	0x0001
        /*0032*/ 	.short	0x0008
        /*0034*/ 	.byte	0x00, 0xf5, 0x21, 0x00


	//----- nvinfo : EIATTR_KPARAM_INFO
	.align		4
.L_525:
        /*0038*/ 	.byte	0x04, 0x17
        /*003a*/ 	.short	(.L_527 - .L_526)
.L_526:
        /*003c*/ 	.word	0x00000000
        /*0040*/ 	.short	0x0000
        /*0042*/ 	.short	0x0000
        /*0044*/ 	.byte	0x00, 0xf0, 0x11, 0x00


	//----- nvinfo : EIATTR_SPARSE_MMA_MASK
	.align		4
.L_527:
        /*0048*/ 	.byte	0x03, 0x50
        /*004a*/ 	.short	0x0000


	//----- nvinfo : EIATTR_MAXREG_COUNT
	.align		4
        /*004c*/ 	.byte	0x03, 0x1b
        /*004e*/ 	.short	0x00ff


	//----- nvinfo : EIATTR_MERCURY_ISA_VERSION
	.align		4
        /*0050*/ 	.byte	0x03, 0x5f
        /*0052*/ 	.short	0x0101


	//----- nvinfo : EIATTR_VRC_CTA_INIT_COUNT
	.align		4
        /*0054*/ 	.byte	0x02, 0x4a
	.zero		1
	.zero		1


	//----- nvinfo : EIATTR_EXIT_INSTR_OFFSETS
	.align		4
        /*0058*/ 	.byte	0x04, 0x1c
        /*005a*/ 	.short	(.L_529 - .L_528)


	//   ....[0]....
.L_528:
        /*005c*/ 	.word	0x00000070


	//   ....[1]....
        /*0060*/ 	.word	0x000001e0


	//----- nvinfo : EIATTR_CRS_STACK_SIZE
	.align		4
.L_529:
        /*0064*/ 	.byte	0x04, 0x1e
        /*0066*/ 	.short	(.L_531 - .L_530)
.L_530:
        /*0068*/ 	.word	0x00000000


	//----- nvinfo : EIATTR_CBANK_PARAM_SIZE
	.align		4
.L_531:
        /*006c*/ 	.byte	0x03, 0x19
        /*006e*/ 	.short	0x0020


	//----- nvinfo : EIATTR_PARAM_CBANK
	.align		4
        /*0070*/ 	.byte	0x04, 0x0a
        /*0072*/ 	.short	(.L_533 - .L_532)
	.align		4
.L_532:
        /*0074*/ 	.word	index@(.nv.constant0.vidScalar)
        /*0078*/ 	.short	0x0380
        /*007a*/ 	.short	0x0020


	//----- nvinfo : EIATTR_SW_WAR
	.align		4
.L_533:
        /*007c*/ 	.byte	0x04, 0x36
        /*007e*/ 	.short	(.L_535 - .L_534)
.L_534:
        /*0080*/ 	.word	0x00000008
.L_535:


//--------------------- .nv.info.divScalar        --------------------------
	.section	.nv.info.divScalar,"",@"SHT_CUDA_INFO"
	.sectionflags	@""
	.align	4


	//----- nvinfo : EIATTR_CUDA_API_VERSION
	.align		4
        /*0000*/ 	.byte	0x04, 0x37
        /*0002*/ 	.short	(.L_537 - .L_536)
.L_536:
        /*0004*/ 	.word	0x00000082


	//----- nvinfo : EIATTR_KPARAM_INFO
	.align		4
.L_537:
        /*0008*/ 	.byte	0x04, 0x17
        /*000a*/ 	.short	(.L_539 - .L_538)
.L_538:
        /*000c*/ 	.word	0x00000000
        /*0010*/ 	.short	0x0003
        /*0012*/ 	.short	0x0018
        /*0014*/ 	.byte	0x00, 0xf5, 0x21, 0x00


	//----- nvinfo : EIATTR_KPARAM_INFO
	.align		4
.L_539:
        /*0018*/ 	.byte	0x04, 0x17
        /*001a*/ 	.short	(.L_541 - .L_540)
.L_540:
        /*001c*/ 	.word	0x00000000
        /*0020*/ 	.short	0x0002
        /*0022*/ 	.short	0x0010
        /*0024*/ 	.byte	0x00, 0xf0, 0x11, 0x00


	//----- nvinfo : EIATTR_KPARAM_INFO
	.align		4
.L_541:
        /*0028*/ 	.byte	0x04, 0x17
        /*002a*/ 	.short	(.L_543 - .L_542)
.L_542:
        /*002c*/ 	.word	0x00000000
        /*0030*/ 	.short	0x0001
        /*0032*/ 	.short	0x0008
        /*0034*/ 	.byte	0x00, 0xf5, 0x21, 0x00


	//----- nvinfo : EIATTR_KPARAM_INFO
	.align		4
.L_543:
        /*0038*/ 	.byte	0x04, 0x17
        /*003a*/ 	.short	(.L_545 - .L_544)
.L_544:
        /*003c*/ 	.word	0x00000000
        /*0040*/ 	.short	0x0000
        /*0042*/ 	.short	0x0000
        /*0044*/ 	.byte	0x00, 0xf0, 0x11, 0x00


	//----- nvinfo : EIATTR_SPARSE_MMA_MASK
	.align		4
.L_545:
        /*0048*/ 	.byte	0x03, 0x50
        /*004a*/ 	.short	0x0000


	//----- nvinfo : EIATTR_MAXREG_COUNT
	.align		4
        /*004c*/ 	.byte	0x03, 0x1b
        /*004e*/ 	.short	0x00ff


	//----- nvinfo : EIATTR_MERCURY_ISA_VERSION
	.align		4
        /*0050*/ 	.byte	0x03, 0x5f
        /*0052*/ 	.short	0x0101


	//----- nvinfo : EIATTR_VRC_CTA_INIT_COUNT
	.align		4
        /*0054*/ 	.byte	0x02, 0x4a
	.zero		1
	.zero		1


	//----- nvinfo : EIATTR_EXIT_INSTR_OFFSETS
	.align		4
        /*0058*/ 	.byte	0x04, 0x1c
        /*005a*/ 	.short	(.L_547 - .L_546)


	//   ....[0]....
.L_546:
        /*005c*/ 	.word	0x00000070


	//   ....[1]....
        /*0060*/ 	.word	0x000001d0


	//----- nvinfo : EIATTR_CRS_STACK_SIZE
	.align		4
.L_547:
        /*0064*/ 	.byte	0x04, 0x1e
        /*0066*/ 	.short	(.L_549 - .L_548)
.L_548:
        /*0068*/ 	.word	0x00000000


	//----- nvinfo : EIATTR_CBANK_PARAM_SIZE
	.align		4
.L_549:
        /*006c*/ 	.byte	0x03, 0x19
        /*006e*/ 	.short	0x0020


	//----- nvinfo : EIATTR_PARAM_CBANK
	.align		4
        /*0070*/ 	.byte	0x04, 0x0a
        /*0072*/ 	.short	(.L_551 - .L_550)
	.align		4
.L_550:
        /*0074*/ 	.word	index@(.nv.constant0.divScalar)
        /*0078*/ 	.short	0x0380
        /*007a*/ 	.short	0x0020


	//----- nvinfo : EIATTR_SW_WAR
	.align		4
.L_551:
        /*007c*/ 	.byte	0x04, 0x36
        /*007e*/ 	.short	(.L_553 - .L_552)
.L_552:
        /*0080*/ 	.word	0x00000008
.L_553:


//--------------------- .nv.info.multScalar       --------------------------
	.section	.nv.info.multScalar,"",@"SHT_CUDA_INFO"
	.sectionflags	@""
	.align	4


	//----- nvinfo : EIATTR_CUDA_API_VERSION
	.align		4
        /*0000*/ 	.byte	0x04, 0x37
        /*0002*/ 	.short	(.L_555 - .L_554)
.L_554:
        /*0004*/ 	.word	0x00000082


	//----- nvinfo : EIATTR_KPARAM_INFO
	.align		4
.L_555:
        /*0008*/ 	.byte	0x04, 0x17
        /*000a*/ 	.short	(.L_557 - .L_556)
.L_556:
        /*000c*/ 	.word	0x00000000
        /*0010*/ 	.short	0x0003
        /*0012*/ 	.short	0x0018
        /*0014*/ 	.byte	0x00, 0xf5, 0x21, 0x00


	//----- nvinfo : EIATTR_KPARAM_INFO
	.align		4
.L_557:
        /*0018*/ 	.byte	0x04, 0x17
        /*001a*/ 	.short	(.L_559 - .L_558)
.L_558:
        /*001c*/ 	.word	0x00000000
        /*0020*/ 	.short	0x0002
        /*0022*/ 	.short	0x0010
        /*0024*/ 	.byte	0x00, 0xf0, 0x11, 0x00


	//----- nvinfo : EIATTR_KPARAM_INFO
	.align		4
.L_559:
        /*0028*/ 	.byte	0x04, 0x17
        /*002a*/ 	.short	(.L_561 - .L_560)
.L_560:
        /*002c*/ 	.word	0x00000000
        /*0030*/ 	.short	0x0001
        /*0032*/ 	.short	0x0008
        /*0034*/ 	.byte	0x00, 0xf5, 0x21, 0x00


	//----- nvinfo : EIATTR_KPARAM_INFO
	.align		4
.L_561:
        /*0038*/ 	.byte	0x04, 0x17
        /*003a*/ 	.short	(.L_563 - .L_562)
.L_562:
        /*003c*/ 	.word	0x00000000
        /*0040*/ 	.short	0x0000
        /*0042*/ 	.short	0x0000
        /*0044*/ 	.byte	0x00, 0xf0, 0x11, 0x00


	//----- nvinfo : EIATTR_SPARSE_MMA_MASK
	.align		4
.L_563:
        /*0048*/ 	.byte	0x03, 0x50
        /*004a*/ 	.short	0x0000


	//----- nvinfo : EIATTR_MAXREG_COUNT
	.align		4
        /*004c*/ 	.byte	0x03, 0x1b
        /*004e*/ 	.short	0x00ff


	//----- nvinfo : EIATTR_MERCURY_ISA_VERSION
	.align		4
        /*0050*/ 	.byte	0x03, 0x5f
        /*0052*/ 	.short	0x0101


	//----- nvinfo : EIATTR_VRC_CTA_INIT_COUNT
	.align		4
        /*0054*/ 	.byte	0x02, 0x4a
	.zero		1
	.zero		1


	//----- nvinfo : EIATTR_EXIT_INSTR_OFFSETS
	.align		4
        /*0058*/ 	.byte	0x04, 0x1c
        /*005a*/ 	.short	(.L_565 - .L_564)


	//   ....[0]....
.L_564:
        /*005c*/ 	.word	0x00000070


	//   ....[1]....
        /*0060*/ 	.word	0x00000110


	//----- nvinfo : EIATTR_CBANK_PARAM_SIZE
	.align		4
.L_565:
        /*0064*/ 	.byte	0x03, 0x19
        /*0066*/ 	.short	0x0020


	//----- nvinfo : EIATTR_PARAM_CBANK
	.align		4
        /*0068*/ 	.byte	0x04, 0x0a
        /*006a*/ 	.short	(.L_567 - .L_566)
	.align		4
.L_566:
        /*006c*/ 	.word	index@(.nv.constant0.multScalar)
        /*0070*/ 	.short	0x0380
        /*0072*/ 	.short	0x0020


	//----- nvinfo : EIATTR_SW_WAR
	.align		4
.L_567:
        /*0074*/ 	.byte	0x04, 0x36
        /*0076*/ 	.short	(.L_569 - .L_568)
.L_568:
        /*0078*/ 	.word	0x00000008
.L_569:


//--------------------- .nv.info.busScalar        --------------------------
	.section	.nv.info.busScalar,"",@"SHT_CUDA_INFO"
	.sectionflags	@""
	.align	4


	//----- nvinfo : EIATTR_CUDA_API_VERSION
	.align		4
        /*0000*/ 	.byte	0x04, 0x37
        /*0002*/ 	.short	(.L_571 - .L_570)
.L_570:
        /*0004*/ 	.word	0x00000082


	//----- nvinfo : EIATTR_KPARAM_INFO
	.align		4
.L_571:
        /*0008*/ 	.byte	0x04, 0x17
        /*000a*/ 	.short	(.L_573 - .L_572)
.L_572:
        /*000c*/ 	.word	0x00000000
        /*0010*/ 	.short	0x0003
        /*0012*/ 	.short	0x0018
        /*0014*/ 	.byte	0x00, 0xf5, 0x21, 0x00


	//----- nvinfo : EIATTR_KPARAM_INFO
	.align		4
.L_573:
        /*0018*/ 	.byte	0x04, 0x17
        /*001a*/ 	.short	(.L_575 - .L_574)
.L_574:
        /*001c*/ 	.word	0x00000000
        /*0020*/ 	.short	0x0002
        /*0022*/ 	.short	0x0010
        /*0024*/ 	.byte	0x00, 0xf0, 0x11, 0x00


	//----- nvinfo : EIATTR_KPARAM_INFO
	.align		4
.L_575:
        /*0028*/ 	.byte	0x04, 0x17
        /*002a*/ 	.short	(.L_577 - .L_576)
.L_576:
        /*002c*/ 	.word	0x00000000
        /*0030*/ 	.short	0x0001
        /*0032*/ 	.short	0x0008
        /*0034*/ 	.byte	0x00, 0xf5, 0x21, 0x00


	//----- nvinfo : EIATTR_KPARAM_INFO
	.align		4
.L_577:
        /*0038*/ 	.byte	0x04, 0x17
        /*003a*/ 	.short	(.L_579 - .L_578)
.L_578:
        /*003c*/ 	.word	0x00000000
        /*0040*/ 	.short	0x0000
        /*0042*/ 	.short	0x0000
        /*0044*/ 	.byte	0x00, 0xf0, 0x11, 0x00


	//----- nvinfo : EIATTR_SPARSE_MMA_MASK
	.align		4
.L_579:
        /*0048*/ 	.byte	0x03, 0x50
        /*004a*/ 	.short	0x0000


	//----- nvinfo : EIATTR_MAXREG_COUNT
	.align		4
        /*004c*/ 	.byte	0x03, 0x1b
        /*004e*/ 	.short	0x00ff


	//----- nvinfo : EIATTR_MERCURY_ISA_VERSION
	.align		4
        /*0050*/ 	.byte	0x03, 0x5f
        /*0052*/ 	.short	0x0101


	//----- nvinfo : EIATTR_VRC_CTA_INIT_COUNT
	.align		4
        /*0054*/ 	.byte	0x02, 0x4a
	.zero		1
	.zero		1


	//----- nvinfo : EIATTR_EXIT_INSTR_OFFSETS
	.align		4
        /*0058*/ 	.byte	0x04, 0x1c
        /*005a*/ 	.short	(.L_581 - .L_580)


	//   ....[0]....
.L_580:
        /*005c*/ 	.word	0x00000070


	//   ....[1]....
        /*0060*/ 	.word	0x00000110


	//----- nvinfo : EIATTR_CBANK_PARAM_SIZE
	.align		4
.L_581:
        /*0064*/ 	.byte	0x03, 0x19
        /*0066*/ 	.short	0x0020


	//----- nvinfo : EIATTR_PARAM_CBANK
	.align		4
        /*0068*/ 	.byte	0x04, 0x0a
        /*006a*/ 	.short	(.L_583 - .L_582)
	.align		4
.L_582:
        /*006c*/ 	.word	index@(.nv.constant0.busScalar)
        /*0070*/ 	.short	0x0380
        /*0072*/ 	.short	0x0020


	//----- nvinfo : EIATTR_SW_WAR
	.align		4
.L_583:
        /*0074*/ 	.byte	0x04, 0x36
        /*0076*/ 	.short	(.L_585 - .L_584)
.L_584:
        /*0078*/ 	.word	0x00000008
.L_585:


//--------------------- .nv.info.subScalar        --------------------------
	.section	.nv.info.subScalar,"",@"SHT_CUDA_INFO"
	.sectionflags	@""
	.align	4


	//----- nvinfo : EIATTR_CUDA_API_VERSION
	.align		4
        /*0000*/ 	.byte	0x04, 0x37
        /*0002*/ 	.short	(.L_587 - .L_586)
.L_586:
        /*0004*/ 	.word	0x00000082


	//----- nvinfo : EIATTR_KPARAM_INFO
	.align		4
.L_587:
        /*0008*/ 	.byte	0x04, 0x17
        /*000a*/ 	.short	(.L_589 - .L_588)
.L_588:
        /*000c*/ 	.word	0x00000000
        /*0010*/ 	.short	0x0003
        /*0012*/ 	.short	0x0018
        /*0014*/ 	.byte	0x00, 0xf5, 0x21, 0x00


	//----- nvinfo : EIATTR_KPARAM_INFO
	.align		4
.L_589:
        /*0018*/ 	.byte	0x04, 0x17
        /*001a*/ 	.short	(.L_591 - .L_590)
.L_590:
        /*001c*/ 	.word	0x00000000
        /*0020*/ 	.short	0x0002
        /*0022*/ 	.short	0x0010
        /*0024*/ 	.byte	0x00, 0xf0, 0x11, 0x00


	//----- nvinfo : EIATTR_KPARAM_INFO
	.align		4
.L_591:
        /*0028*/ 	.byte	0x04, 0x17
        /*002a*/ 	.short	(.L_593 - .L_592)
.L_592:
        /*002c*/ 	.word	0x00000000
        /*0030*/ 	.short	0x0001
        /*0032*/ 	.short	0x0008
        /*0034*/ 	.byte	0x00, 0xf5, 0x21, 0x00


	//----- nvinfo : EIATTR_KPARAM_INFO
	.align		4
.L_593:
        /*0038*/ 	.byte	0x04, 0x17
        /*003a*/ 	.short	(.L_595 - .L_594)
.L_594:
        /*003c*/ 	.word	0x00000000
        /*0040*/ 	.short	0x0000
        /*0042*/ 	.short	0x0000
        /*0044*/ 	.byte	0x00, 0xf0, 0x11, 0x00


	//----- nvinfo : EIATTR_SPARSE_MMA_MASK
	.align		4
.L_595:
        /*0048*/ 	.byte	0x03, 0x50
        /*004a*/ 	.short	0x0000


	//----- nvinfo : EIATTR_MAXREG_COUNT
	.align		4
        /*004c*/ 	.byte	0x03, 0x1b
        /*004e*/ 	.short	0x00ff


	//----- nvinfo : EIATTR_MERCURY_ISA_VERSION
	.align		4
        /*0050*/ 	.byte	0x03, 0x5f
        /*0052*/ 	.short	0x0101


	//----- nvinfo : EIATTR_VRC_CTA_INIT_COUNT
	.align		4
        /*0054*/ 	.byte	0x02, 0x4a
	.zero		1
	.zero		1


	//----- nvinfo : EIATTR_EXIT_INSTR_OFFSETS
	.align		4
        /*0058*/ 	.byte	0x04, 0x1c
        /*005a*/ 	.short	(.L_597 - .L_596)


	//   ....[0]....
.L_596:
        /*005c*/ 	.word	0x00000070


	//   ....[1]....
        /*0060*/ 	.word	0x00000110


	//----- nvinfo : EIATTR_CBANK_PARAM_SIZE
	.align		4
.L_597:
        /*0064*/ 	.byte	0x03, 0x19
        /*0066*/ 	.short	0x0020


	//----- nvinfo : EIATTR_PARAM_CBANK
	.align		4
        /*0068*/ 	.byte	0x04, 0x0a
        /*006a*/ 	.short	(.L_599 - .L_598)
	.align		4
.L_598:
        /*006c*/ 	.word	index@(.nv.constant0.subScalar)
        /*0070*/ 	.short	0x0380
        /*0072*/ 	.short	0x0020


	//----- nvinfo : EIATTR_SW_WAR
	.align		4
.L_599:
        /*0074*/ 	.byte	0x04, 0x36
        /*0076*/ 	.short	(.L_601 - .L_600)
.L_600:
        /*0078*/ 	.word	0x00000008
.L_601:


//--------------------- .nv.info.addScalar        --------------------------
	.section	.nv.info.addScalar,"",@"SHT_CUDA_INFO"
	.sectionflags	@""
	.align	4


	//----- nvinfo : EIATTR_CUDA_API_VERSION
	.align		4
        /*0000*/ 	.byte	0x04, 0x37
        /*0002*/ 	.short	(.L_603 - .L_602)
.L_602:
        /*0004*/ 	.word	0x00000082


	//----- nvinfo : EIATTR_KPARAM_INFO
	.align		4
.L_603:
        /*0008*/ 	.byte	0x04, 0x17
        /*000a*/ 	.short	(.L_605 - .L_604)
.L_604:
        /*000c*/ 	.word	0x00000000
        /*0010*/ 	.short	0x0003
        /*0012*/ 	.short	0x0018
        /*0014*/ 	.byte	0x00, 0xf5, 0x21, 0x00


	//----- nvinfo : EIATTR_KPARAM_INFO
	.align		4
.L_605:
        /*0018*/ 	.byte	0x04, 0x17
        /*001a*/ 	.short	(.L_607 - .L_606)
.L_606:
        /*001c*/ 	.word	0x00000000
        /*0020*/ 	.short	0x0002
        /*0022*/ 	.short	0x0010
        /*0024*/ 	.byte	0x00, 0xf0, 0x11, 0x00


	//----- nvinfo : EIATTR_KPARAM_INFO
	.align		4
.L_607:
        /*0028*/ 	.byte	0x04, 0x17
        /*002a*/ 	.short	(.L_609 - .L_608)
.L_608:
        /*002c*/ 	.word	0x00000000
        /*0030*/ 	.short	0x0001
        /*0032*/ 	.short	0x0008
        /*0034*/ 	.byte	0x00, 0xf5, 0x21, 0x00


	//----- nvinfo : EIATTR_KPARAM_INFO
	.align		4
.L_609:
        /*0038*/ 	.byte	0x04, 0x17
        /*003a*/ 	.short	(.L_611 - .L_610)
.L_610:
        /*003c*/ 	.word	0x00000000
        /*0040*/ 	.short	0x0000
        /*0042*/ 	.short	0x0000
        /*0044*/ 	.byte	0x00, 0xf0, 0x11, 0x00


	//----- nvinfo : EIATTR_SPARSE_MMA_MASK
	.align		4
.L_611:
        /*0048*/ 	.byte	0x03, 0x50
        /*004a*/ 	.short	0x0000


	//----- nvinfo : EIATTR_MAXREG_COUNT
	.align		4
        /*004c*/ 	.byte	0x03, 0x1b
        /*004e*/ 	.short	0x00ff


	//----- nvinfo : EIATTR_MERCURY_ISA_VERSION
	.align		4
        /*0050*/ 	.byte	0x03, 0x5f
        /*0052*/ 	.short	0x0101


	//----- nvinfo : EIATTR_VRC_CTA_INIT_COUNT
	.align		4
        /*0054*/ 	.byte	0x02, 0x4a
	.zero		1
	.zero		1


	//----- nvinfo : EIATTR_EXIT_INSTR_OFFSETS
	.align		4
        /*0058*/ 	.byte	0x04, 0x1c
        /*005a*/ 	.short	(.L_613 - .L_612)


	//   ....[0]....
.L_612:
        /*005c*/ 	.word	0x00000070


	//   ....[1]....
        /*0060*/ 	.word	0x00000110


	//----- nvinfo : EIATTR_CBANK_PARAM_SIZE
	.align		4
.L_613:
        /*0064*/ 	.byte	0x03, 0x19
        /*0066*/ 	.short	0x0020


	//----- nvinfo : EIATTR_PARAM_CBANK
	.align		4
        /*0068*/ 	.byte	0x04, 0x0a
        /*006a*/ 	.short	(.L_615 - .L_614)
	.align		4
.L_614:
        /*006c*/ 	.word	index@(.nv.constant0.addScalar)
        /*0070*/ 	.short	0x0380
        /*0072*/ 	.short	0x0020


	//----- nvinfo : EIATTR_SW_WAR
	.align		4
.L_615:
        /*0074*/ 	.byte	0x04, 0x36
        /*0076*/ 	.short	(.L_617 - .L_616)
.L_616:
        /*0078*/ 	.word	0x00000008
.L_617:


//--------------------- .nv.info.floorByScalar    --------------------------
	.section	.nv.info.floorByScalar,"",@"SHT_CUDA_INFO"
	.sectionflags	@""
	.align	4


	//----- nvinfo : EIATTR_CUDA_API_VERSION
	.align		4
        /*0000*/ 	.byte	0x04, 0x37
        /*0002*/ 	.short	(.L_619 - .L_618)
.L_618:
        /*0004*/ 	.word	0x00000082


	//----- nvinfo : EIATTR_KPARAM_INFO
	.align		4
.L_619:
        /*0008*/ 	.byte	0x04, 0x17
        /*000a*/ 	.short	(.L_621 - .L_620)
.L_620:
        /*000c*/ 	.word	0x00000000
        /*0010*/ 	.short	0x0003
        /*0012*/ 	.short	0x0018
        /*0014*/ 	.byte	0x00, 0xf5, 0x21, 0x00


	//----- nvinfo : EIATTR_KPARAM_INFO
	.align		4
.L_621:
        /*0018*/ 	.byte	0x04, 0x17
        /*001a*/ 	.short	(.L_623 - .L_622)
.L_622:
        /*001c*/ 	.word	0x00000000
        /*0020*/ 	.short	0x0002
        /*0022*/ 	.short	0x0010
        /*0024*/ 	.byte	0x00, 0xf0, 0x11, 0x00


	//----- nvinfo : EIATTR_KPARAM_INFO
	.align		4
.L_623:
        /*0028*/ 	.byte	0x04, 0x17
        /*002a*/ 	.short	(.L_625 - .L_624)
.L_624:
        /*002c*/ 	.word	0x00000000
        /*0030*/ 	.short	0x0001
        /*0032*/ 	.short	0x0008
        /*0034*/ 	.byte	0x00, 0xf5, 0x21, 0x00


	//----- nvinfo : EIATTR_KPARAM_INFO
	.align		4
.L_625:
        /*0038*/ 	.byte	0x04, 0x17
        /*003a*/ 	.short	(.L_627 - .L_626)
.L_626:
        /*003c*/ 	.word	0x00000000
        /*0040*/ 	.short	0x0000
        /*0042*/ 	.short	0x0000
        /*0044*/ 	.byte	0x00, 0xf0, 0x11, 0x00


	//----- nvinfo : EIATTR_SPARSE_MMA_MASK
	.align		4
.L_627:
        /*0048*/ 	.byte	0x03, 0x50
        /*004a*/ 	.short	0x0000


	//----- nvinfo : EIATTR_MAXREG_COUNT
	.align		4
        /*004c*/ 	.byte	0x03, 0x1b
        /*004e*/ 	.short	0x00ff


	//----- nvinfo : EIATTR_MERCURY_ISA_VERSION
	.align		4
        /*0050*/ 	.byte	0x03, 0x5f
        /*0052*/ 	.short	0x0101


	//----- nvinfo : EIATTR_VRC_CTA_INIT_COUNT
	.align		4
        /*0054*/ 	.byte	0x02, 0x4a
	.zero		1
	.zero		1


	//----- nvinfo : EIATTR_EXIT_INSTR_OFFSETS
	.align		4
        /*0058*/ 	.byte	0x04, 0x1c
        /*005a*/ 	.short	(.L_629 - .L_628)


	//   ....[0]....
.L_628:
        /*005c*/ 	.word	0x00000070


	//   ....[1]....
        /*0060*/ 	.word	0x00000120


	//----- nvinfo : EIATTR_CBANK_PARAM_SIZE
	.align		4
.L_629:
        /*0064*/ 	.byte	0x03, 0x19
        /*0066*/ 	.short	0x0020


	//----- nvinfo : EIATTR_PARAM_CBANK
	.align		4
        /*0068*/ 	.byte	0x04, 0x0a
        /*006a*/ 	.short	(.L_631 - .L_630)
	.align		4
.L_630:
        /*006c*/ 	.word	index@(.nv.constant0.floorByScalar)
        /*0070*/ 	.short	0x0380
        /*0072*/ 	.short	0x0020


	//----- nvinfo : EIATTR_SW_WAR
	.align		4
.L_631:
        /*0074*/ 	.byte	0x04, 0x36
        /*0076*/ 	.short	(.L_633 - .L_632)
.L_632:
        /*0078*/ 	.word	0x00000008
.L_633:


//--------------------- .nv.info.capByScalar      --------------------------
	.section	.nv.info.capByScalar,"",@"SHT_CUDA_INFO"
	.sectionflags	@""
	.align	4


	//----- nvinfo : EIATTR_CUDA_API_VERSION
	.align		4
        /*0000*/ 	.byte	0x04, 0x37
        /*0002*/ 	.short	(.L_635 - .L_634)
.L_634:
        /*0004*/ 	.word	0x00000082


	//----- nvinfo : EIATTR_KPARAM_INFO
	.align		4
.L_635:
        /*0008*/ 	.byte	0x04, 0x17
        /*000a*/ 	.short	(.L_637 - .L_636)
.L_636:
        /*000c*/ 	.word	0x00000000
        /*0010*/ 	.short	0x0003
        /*0012*/ 	.short	0x0018
        /*0014*/ 	.byte	0x00, 0xf5, 0x21, 0x00


	//----- nvinfo : EIATTR_KPARAM_INFO
	.align		4
.L_637:
        /*0018*/ 	.byte	0x04, 0x17
        /*001a*/ 	.short	(.L_639 - .L_638)
.L_638:
        /*001c*/ 	.word	0x00000000
        /*0020*/ 	.short	0x0002
        /*0022*/ 	.short	0x0010
        /*0024*/ 	.byte	0x00, 0xf0, 0x11, 0x00


	//----- nvinfo : EIATTR_KPARAM_INFO
	.align		4
.L_639:
        /*0028*/ 	.byte	0x04, 0x17
        /*002a*/ 	.short	(.L_641 - .L_640)
.L_640:
        /*002c*/ 	.word	0x00000000
        /*0030*/ 	.short	0x0001
        /*0032*/ 	.short	0x0008
        /*0034*/ 	.byte	0x00, 0xf5, 0x21, 0x00


	//----- nvinfo : EIATTR_KPARAM_INFO
	.align		4
.L_641:
        /*0038*/ 	.byte	0x04, 0x17
        /*003a*/ 	.short	(.L_643 - .L_642)
.L_642:
        /*003c*/ 	.word	0x00000000
        /*0040*/ 	.short	0x0000
        /*0042*/ 	.short	0x0000
        /*0044*/ 	.byte	0x00, 0xf0, 0x11, 0x00


	//----- nvinfo : EIATTR_SPARSE_MMA_MASK
	.align		4
.L_643:
        /*0048*/ 	.byte	0x03, 0x50
        /*004a*/ 	.short	0x0000


	//----- nvinfo : EIATTR_MAXREG_COUNT
	.align		4
        /*004c*/ 	.byte	0x03, 0x1b
        /*004e*/ 	.short	0x00ff


	//----- nvinfo : EIATTR_MERCURY_ISA_VERSION
	.align		4
        /*0050*/ 	.byte	0x03, 0x5f
        /*0052*/ 	.short	0x0101


	//----- nvinfo : EIATTR_VRC_CTA_INIT_COUNT
	.align		4
        /*0054*/ 	.byte	0x02, 0x4a
	.zero		1
	.zero		1


	//----- nvinfo : EIATTR_EXIT_INSTR_OFFSETS
	.align		4
        /*0058*/ 	.byte	0x04, 0x1c
        /*005a*/ 	.short	(.L_645 - .L_644)


	//   ....[0]....
.L_644:
        /*005c*/ 	.word	0x00000070


	//   ....[1]....
        /*0060*/ 	.word	0x00000120


	//----- nvinfo : EIATTR_CBANK_PARAM_SIZE
	.align		4
.L_645:
        /*0064*/ 	.byte	0x03, 0x19
        /*0066*/ 	.short	0x0020


	//----- nvinfo : EIATTR_PARAM_CBANK
	.align		4
        /*0068*/ 	.byte	0x04, 0x0a
        /*006a*/ 	.short	(.L_647 - .L_646)
	.align		4
.L_646:
        /*006c*/ 	.word	index@(.nv.constant0.capByScalar)
        /*0070*/ 	.short	0x0380
        /*0072*/ 	.short	0x0020


	//----- nvinfo : EIATTR_SW_WAR
	.align		4
.L_647:
        /*0074*/ 	.byte	0x04, 0x36
        /*0076*/ 	.short	(.L_649 - .L_648)
.L_648:
        /*0078*/ 	.word	0x00000008
.L_649:


//--------------------- .nv.callgraph             --------------------------
	.section	.nv.callgraph,"",@"SHT_CUDA_CALLGRAPH"
	.align	4
	.sectionentsize	8
	.align		4
        /*0000*/ 	.word	0x00000000
	.align		4
        /*0004*/ 	.word	0xffffffff
	.align		4
        /*0008*/ 	.word	0x00000000
	.align		4
        /*000c*/ 	.word	0xfffffffe
	.align		4
        /*0010*/ 	.word	0x00000000
	.align		4
        /*0014*/ 	.word	0xfffffffd
	.align		4
        /*0018*/ 	.word	0x00000000
	.align		4
        /*001c*/ 	.word	0xfffffffc


//--------------------- .text.reducePartial       --------------------------
	.section	.text.reducePartial,"ax",@progbits
	.align	128
        .global         reducePartial
        .type           reducePartial,@function
        .size           reducePartial,(.L_x_131 - reducePartial)
        .other          reducePartial,@"STO_CUDA_ENTRY STV_DEFAULT"
reducePartial:
.text.reducePartial:
[----:B------:R-:W-:Y:S01]  /*0000*/  LDC R1, c[0x0][0x37c] ;  /* 0x0000df00ff017b82 */ /* 0x000fe20000000800 */
[----:B------:R-:W0:Y:S01]  /*0010*/  S2R R11, SR_CTAID.X ;  /* 0x00000000000b7919 */ /* 0x000e220000002500 */
[----:B------:R-:W1:Y:S01]  /*0020*/  LDCU UR4, c[0x0][0x360] ;  /* 0x00006c00ff0477ac */ /* 0x000e620008000800 */
[----:B------:R-:W2:Y:S01]  /*0030*/  S2R R9, SR_TID.X ;  /* 0x0000000000097919 */ /* 0x000ea20000002100 */
[----:B------:R-:W3:Y:S01]  /*0040*/  LDCU UR5, c[0x0][0x380] ;  /* 0x00007000ff0577ac */ /* 0x000ee20008000800 */
[----:B------:R-:W4:Y:S01]  /*0050*/  LDCU.64 UR6, c[0x0][0x358] ;  /* 0x00006b00ff0677ac */ /* 0x000f220008000a00 */
[----:B-1----:R-:W-:Y:S02]  /*0060*/  IMAD.U32 R6, RZ, RZ, UR4 ;  /* 0x00000004ff067e24 */ /* 0x002fe4000f8e00ff */
[----:B0-----:R-:W-:-:S05]  /*0070*/  IMAD R0, R11, UR4, RZ ;  /* 0x000000040b007c24 */ /* 0x001fca000f8e02ff */
[----:B--2---:R-:W-:Y:S01]  /*0080*/  LEA R7, R0, R9, 0x1 ;  /* 0x0000000900077211 */ /* 0x004fe200078e08ff */
[----:B------:R-:W-:-:S03]  /*0090*/  HFMA2 R0, -RZ, RZ, 0, 0 ;  /* 0x00000000ff007431 */ /* 0x000fc600000001ff */
[C---:B---3--:R-:W-:Y:S01]  /*00a0*/  ISETP.GE.U32.AND P0, PT, R7.reuse, UR5, PT ;  /* 0x0000000507007c0c */ /* 0x048fe2000bf06070 */
[----:B------:R-:W-:-:S05]  /*00b0*/  IMAD.IADD R13, R7, 0x1, R6 ;  /* 0x00000001070d7824 */ /* 0x000fca00078e0206 */
[----:B------:R-:W-:-:S07]  /*00c0*/  ISETP.GE.U32.AND P1, PT, R13, UR5, PT ;  /* 0x000000050d007c0c */ /* 0x000fce000bf26070 */
[----:B------:R-:W0:Y:S08]  /*00d0*/  @!P0 LDC.64 R2, c[0x0][0x388] ;  /* 0x0000e200ff028b82 */ /* 0x000e300000000a00 */
[----:B------:R-:W1:Y:S01]  /*00e0*/  @!P1 LDC.64 R4, c[0x0][0x388] ;  /* 0x0000e200ff049b82 */ /* 0x000e620000000a00 */
[----:B0-----:R-:W-:-:S04]  /*00f0*/  @!P0 IMAD.WIDE.U32 R2, R7, 0x4, R2 ;  /* 0x0000000407028825 */ /* 0x001fc800078e0002 */
[----:B------:R-:W-:Y:S01]  /*0100*/  IMAD.MOV.U32 R7, RZ, RZ, RZ ;  /* 0x000000ffff077224 */ /* 0x000fe200078e00ff */
[----:B----4-:R-:W2:Y:S01]  /*0110*/  @!P0 LDG.E R0, desc[UR6][R2.64] ;  /* 0x0000000602008981 */ /* 0x010ea2000c1e1900 */
[----:B-1----:R-:W-:-:S05]  /*0120*/  @!P1 IMAD.WIDE.U32 R4, R13, 0x4, R4 ;  /* 0x000000040d049825 */ /* 0x002fca00078e0004 */
[----:B------:R-:W2:Y:S01]  /*0130*/  @!P1 LDG.E R7, desc[UR6][R4.64] ;  /* 0x0000000604079981 */ /* 0x000ea2000c1e1900 */
[----:B------:R-:W0:Y:S01]  /*0140*/  S2UR UR5, SR_CgaCtaId ;  /* 0x00000000000579c3 */ /* 0x000e220000008800 */
[----:B------:R-:W-:Y:S01]  /*0150*/  UMOV UR4, 0x400 ;  /* 0x0000040000047882 */ /* 0x000fe20000000000 */
[----:B------:R-:W-:Y:S02]  /*0160*/  ISETP.GE.U32.AND P1, PT, R6, 0x2, PT ;  /* 0x000000020600780c */ /* 0x000fe40003f26070 */
[----:B------:R-:W-:Y:S01]  /*0170*/  ISETP.NE.AND P0, PT, R9, RZ, PT ;  /* 0x000000ff0900720c */ /* 0x000fe20003f05270 */
[----:B0-----:R-:W-:Y:S01]  /*0180*/  ULEA UR4, UR5, UR4, 0x18 ;  /* 0x0000000405047291 */ /* 0x001fe2000f8ec0ff */
[----:B--2---:R-:W-:-:S05]  /*0190*/  FADD R0, R7, R0 ;  /* 0x0000000007007221 */ /* 0x004fca0000000000 */
[----:B------:R-:W-:-:S05]  /*01a0*/  LEA R7, R9, UR4, 0x2 ;  /* 0x0000000409077c11 */ /* 0x000fca000f8e10ff */
[----:B------:R0:W-:Y:S01]  /*01b0*/  STS [R7], R0 ;  /* 0x0000000007007388 */ /* 0x0001e20000000800 */
[----:B------:R-:W-:Y:S06]  /*01c0*/  BAR.SYNC.DEFER_BLOCKING 0x0 ;  /* 0x0000000000007b1d */ /* 0x000fec0000010000 */
[----:B------:R-:W-:Y:S05]  /*01d0*/  @!P1 BRA `(.L_x_0) ;  /* 0x00000000002c9947 */ /* 0x000fea0003800000 */
.L_x_1:
[----:B------:R-:W-:-:S04]  /*01e0*/  SHF.R.U32.HI R4, RZ, 0x1, R6 ;  /* 0x00000001ff047819 */ /* 0x000fc80000011606 */
[----:B------:R-:W-:-:S13]  /*01f0*/  ISETP.GE.U32.AND P1, PT, R9, R4, PT ;  /* 0x000000040900720c */ /* 0x000fda0003f26070 */
[----:B0-----:R-:W-:Y:S01]  /*0200*/  @!P1 LEA R0, R4, R7, 0x2 ;  /* 0x0000000704009211 */ /* 0x001fe200078e10ff */
[----:B------:R-:W-:Y:S05]  /*0210*/  @!P1 LDS R3, [R7] ;  /* 0x0000000007039984 */ /* 0x000fea0000000800 */
[----:B------:R-:W0:Y:S02]  /*0220*/  @!P1 LDS R0, [R0] ;  /* 0x0000000000009984 */ /* 0x000e240000000800 */
[----:B0-----:R-:W-:-:S05]  /*0230*/  @!P1 FADD R2, R0, R3 ;  /* 0x0000000300029221 */ /* 0x001fca0000000000 */
[----:B------:R1:W-:Y:S01]  /*0240*/  @!P1 STS [R7], R2 ;  /* 0x0000000207009388 */ /* 0x0003e20000000800 */
[----:B------:R-:W-:Y:S01]  /*0250*/  BAR.SYNC.DEFER_BLOCKING 0x0 ;  /* 0x0000000000007b1d */ /* 0x000fe20000010000 */
[----:B------:R-:W-:Y:S01]  /*0260*/  ISETP.GT.U32.AND P1, PT, R6, 0x3, PT ;  /* 0x000000030600780c */ /* 0x000fe20003f24070 */
[----:B------:R-:W-:-:S12]  /*0270*/  IMAD.MOV.U32 R6, RZ, RZ, R4 ;  /* 0x000000ffff067224 */ /* 0x000fd800078e0004 */
[----:B-1----:R-:W-:Y:S05]  /*0280*/  @P1 BRA `(.L_x_1) ;  /* 0xfffffffc00d41947 */ /* 0x002fea000383ffff */
.L_x_0:
[----:B------:R-:W-:Y:S05]  /*0290*/  @P0 EXIT ;  /* 0x000000000000094d */ /* 0x000fea0003800000 */
[----:B------:R-:W1:Y:S01]  /*02a0*/  S2UR UR5, SR_CgaCtaId ;  /* 0x00000000000579c3 */ /* 0x000e620000008800 */
[----:B------:R-:W-:-:S07]  /*02b0*/  UMOV UR4, 0x400 ;  /* 0x0000040000047882 */ /* 0x000fce0000000000 */
[----:B------:R-:W2:Y:S01]  /*02c0*/  LDC.64 R2, c[0x0][0x390] ;  /* 0x0000e400ff027b82 */ /* 0x000ea20000000a00 */
[----:B-1----:R-:W-:Y:S01]  /*02d0*/  ULEA UR4, UR5, UR4, 0x18 ;  /* 0x0000000405047291 */ /* 0x002fe2000f8ec0ff */
[----:B--2---:R-:W-:-:S08]  /*02e0*/  IMAD.WIDE.U32 R2, R11, 0x4, R2 ;  /* 0x000000040b027825 */ /* 0x004fd000078e0002 */
[----:B------:R-:W1:Y:S04]  /*02f0*/  LDS R5, [UR4] ;  /* 0x00000004ff057984 */ /* 0x000e680008000800 */
[----:B-1----:R-:W-:Y:S01]  /*0300*/  STG.E desc[UR6][R2.64], R5 ;  /* 0x0000000502007986 */ /* 0x002fe2000c101906 */
[----:B------:R-:W-:Y:S05]  /*0310*/  EXIT ;  /* 0x000000000000794d */ /* 0x000fea0003800000 */
.L_x_2:
[----:B------:R-:W-:-:S00]  /*0320*/  BRA `(.L_x_2) ;  /* 0xfffffffc00fc7947 */ /* 0x000fc0000383ffff */
[----:B------:R-:W-:-:S00]  /*0330*/  NOP ;  /* 0x0000000000007918 */ /* 0x000fc00000000000 */
        /* <DEDUP_REMOVED lines=12> */
.L_x_131:


//--------------------- .text.subRatio            --------------------------
	.section	.text.subRatio,"ax",@progbits
	.align	128
        .global         subRatio
        .type           subRatio,@function
        .size           subRatio,(.L_x_123 - subRatio)
        .other          subRatio,@"STO_CUDA_ENTRY STV_DEFAULT"
subRatio:
.text.subRatio:
[----:B------:R-:W-:Y:S01]  /*0000*/  LDC R1, c[0x0][0x37c] ;  /* 0x0000df00ff017b82 */ /* 0x000fe20000000800 */
[----:B------:R-:W0:Y:S07]  /*0010*/  S2R R3, SR_TID.X ;  /* 0x0000000000037919 */ /* 0x000e2e0000002100 */
[----:B------:R-:W0:Y:S01]  /*0020*/  S2UR UR4, SR_CTAID.X ;  /* 0x00000000000479c3 */ /* 0x000e220000002500 */
[----:B------:R-:W1:Y:S07]  /*0030*/  LDCU UR5, c[0x0][0x380] ;  /* 0x00007000ff0577ac */ /* 0x000e6e0008000800 */
[----:B------:R-:W0:Y:S02]  /*0040*/  LDC R2, c[0x0][0x360] ;  /* 0x0000d800ff027b82 */ /* 0x000e240000000800 */
[----:B0-----:R-:W-:-:S05]  /*0050*/  IMAD R2, R2, UR4, R3 ;  /* 0x0000000402027c24 */ /* 0x001fca000f8e0203 */
[----:B-1----:R-:W-:-:S13]  /*0060*/  ISETP.GE.AND P0, PT, R2, UR5, PT ;  /* 0x0000000502007c0c */ /* 0x002fda000bf06270 */
[----:B------:R-:W-:Y:S05]  /*0070*/  @P0 EXIT ;  /* 0x000000000000094d */ /* 0x000fea0003800000 */
[----:B------:R-:W0:Y:S01]  /*0080*/  LDC.64 R8, c[0x0][0x398] ;  /* 0x0000e600ff087b82 */ /* 0x000e220000000a00 */
[----:B------:R-:W1:Y:S07]  /*0090*/  LDCU.64 UR4, c[0x0][0x358] ;  /* 0x00006b00ff0477ac */ /* 0x000e6e0008000a00 */
[----:B------:R-:W2:Y:S08]  /*00a0*/  LDC.64 R6, c[0x0][0x390] ;  /* 0x0000e400ff067b82 */ /* 0x000eb00000000a00 */
[----:B------:R-:W3:Y:S01]  /*00b0*/  LDC.64 R4, c[0x0][0x388] ;  /* 0x0000e200ff047b82 */ /* 0x000ee20000000a00 */
[----:B0-----:R-:W-:-:S05]  /*00c0*/  IMAD.WIDE R8, R2, 0x4, R8 ;  /* 0x0000000402087825 */ /* 0x001fca00078e0208 */
[----:B-1----:R-:W4:Y:S01]  /*00d0*/  LDG.E R3, desc[UR4][R8.64] ;  /* 0x0000000408037981 */ /* 0x002f22000c1e1900 */
[----:B--2---:R-:W-:-:S05]  /*00e0*/  IMAD.WIDE R6, R2, 0x4, R6 ;  /* 0x0000000402067825 */ /* 0x004fca00078e0206 */
[----:B------:R-:W2:Y:S01]  /*00f0*/  LDG.E R0, desc[UR4][R6.64] ;  /* 0x0000000406007981 */ /* 0x000ea2000c1e1900 */
[----:B---3--:R-:W-:-:S06]  /*0100*/  IMAD.WIDE R4, R2, 0x4, R4 ;  /* 0x0000000402047825 */ /* 0x008fcc00078e0204 */
[----:B------:R0:W5:Y:S01]  /*0110*/  LDG.E R4, desc[UR4][R4.64] ;  /* 0x0000000404047981 */ /* 0x000162000c1e1900 */
[----:B------:R-:W-:Y:S01]  /*0120*/  BSSY.RECONVERGENT B0, `(.L_x_3) ;  /* 0x000000c000007945 */ /* 0x000fe20003800200 */
[----:B----4-:R-:W1:Y:S08]  /*0130*/  MUFU.RCP R10, R3 ;  /* 0x00000003000a7308 */ /* 0x010e700000001000 */
[----:B--2---:R-:W2:Y:S01]  /*0140*/  FCHK P0, R0, R3 ;  /* 0x0000000300007302 */ /* 0x004ea20000000000 */
[----:B-1----:R-:W-:-:S04]  /*0150*/  FFMA R11, -R3, R10, 1 ;  /* 0x3f800000030b7423 */ /* 0x002fc8000000010a */
[----:B------:R-:W-:-:S04]  /*0160*/  FFMA R11, R10, R11, R10 ;  /* 0x0000000b0a0b7223 */ /* 0x000fc8000000000a */
[----:B------:R-:W-:-:S04]  /*0170*/  FFMA R10, R0, R11, RZ ;  /* 0x0000000b000a7223 */ /* 0x000fc800000000ff */
[----:B------:R-:W-:-:S04]  /*0180*/  FFMA R8, -R3, R10, R0 ;  /* 0x0000000a03087223 */ /* 0x000fc80000000100 */
[----:B------:R-:W-:Y:S01]  /*0190*/  FFMA R11, R11, R8, R10 ;  /* 0x000000080b0b7223 */ /* 0x000fe2000000000a */
[----:B0-2---:R-:W-:Y:S06]  /*01a0*/  @!P0 BRA `(.L_x_4) ;  /* 0x00000000000c8947 */ /* 0x005fec0003800000 */
[----:B------:R-:W-:-:S07]  /*01b0*/  MOV R6, 0x1d0 ;  /* 0x000001d000067802 */ /* 0x000fce0000000f00 */
[----:B-----5:R-:W-:Y:S05]  /*01c0*/  CALL.REL.NOINC `($__internal_0_$__cuda_sm3x_div_rn_noftz_f32_slowpath) ;  /* 0x00000000001c7944 */ /* 0x020fea0003c00000 */
[----:B------:R-:W-:-:S07]  /*01d0*/  IMAD.MOV.U32 R11, RZ, RZ, R0 ;  /* 0x000000ffff0b7224 */ /* 0x000fce00078e0000 */
.L_x_4:
[----:B------:R-:W-:Y:S05]  /*01e0*/  BSYNC.RECONVERGENT B0 ;  /* 0x0000000000007941 */ /* 0x000fea0003800200 */
.L_x_3:
[----:B------:R-:W0:Y:S01]  /*01f0*/  LDC.64 R6, c[0x0][0x3a0] ;  /* 0x0000e800ff067b82 */ /* 0x000e220000000a00 */
[----:B-----5:R-:W-:Y:S01]  /*0200*/  FADD R11, R4, -R11 ;  /* 0x8000000b040b7221 */ /* 0x020fe20000000000 */
[----:B0-----:R-:W-:-:S05]  /*0210*/  IMAD.WIDE R2, R2, 0x4, R6 ;  /* 0x0000000402027825 */ /* 0x001fca00078e0206 */
[----:B------:R-:W-:Y:S01]  /*0220*/  STG.E desc[UR4][R2.64], R11 ;  /* 0x0000000b02007986 */ /* 0x000fe2000c101904 */
[----:B------:R-:W-:Y:S05]  /*0230*/  EXIT ;  /* 0x000000000000794d */ /* 0x000fea0003800000 */
        .weak           $__internal_0_$__cuda_sm3x_div_rn_noftz_f32_slowpath
        .type           $__internal_0_$__cuda_sm3x_div_rn_noftz_f32_slowpath,@function
        .size           $__internal_0_$__cuda_sm3x_div_rn_noftz_f32_slowpath,(.L_x_123 - $__internal_0_$__cuda_sm3x_div_rn_noftz_f32_slowpath)
$__internal_0_$__cuda_sm3x_div_rn_noftz_f32_slowpath:
[--C-:B------:R-:W-:Y:S01]  /*0240*/  SHF.R.U32.HI R7, RZ, 0x17, R3.reuse ;  /* 0x00000017ff077819 */ /* 0x100fe20000011603 */
[----:B------:R-:W-:Y:S01]  /*0250*/  BSSY.RECONVERGENT B1, `(.L_x_5) ;  /* 0x0000064000017945 */ /* 0x000fe20003800200 */
[--C-:B------:R-:W-:Y:S01]  /*0260*/  SHF.R.U32.HI R5, RZ, 0x17, R0.reuse ;  /* 0x00000017ff057819 */ /* 0x100fe20000011600 */
[----:B------:R-:W-:Y:S01]  /*0270*/  IMAD.MOV.U32 R8, RZ, RZ, R0 ;  /* 0x000000ffff087224 */ /* 0x000fe200078e0000 */
[----:B------:R-:W-:Y:S01]  /*0280*/  LOP3.LUT R7, R7, 0xff, RZ, 0xc0, !PT ;  /* 0x000000ff07077812 */ /* 0x000fe200078ec0ff */
[----:B------:R-:W-:Y:S01]  /*0290*/  IMAD.MOV.U32 R9, RZ, RZ, R3 ;  /* 0x000000ffff097224 */ /* 0x000fe200078e0003 */
[----:B------:R-:W-:-:S03]  /*02a0*/  LOP3.LUT R5, R5, 0xff, RZ, 0xc0, !PT ;  /* 0x000000ff05057812 */ /* 0x000fc600078ec0ff */
[----:B------:R-:W-:Y:S02]  /*02b0*/  VIADD R12, R7, 0xffffffff ;  /* 0xffffffff070c7836 */ /* 0x000fe40000000000 */
[----:B------:R-:W-:-:S03]  /*02c0*/  VIADD R11, R5, 0xffffffff ;  /* 0xffffffff050b7836 */ /* 0x000fc60000000000 */
[----:B------:R-:W-:-:S04]  /*02d0*/  ISETP.GT.U32.AND P0, PT, R12, 0xfd, PT ;  /* 0x000000fd0c00780c */ /* 0x000fc80003f04070 */
[----:B------:R-:W-:-:S13]  /*02e0*/  ISETP.GT.U32.OR P0, PT, R11, 0xfd, P0 ;  /* 0x000000fd0b00780c */ /* 0x000fda0000704470 */
[----:B------:R-:W-:Y:S01]  /*02f0*/  @!P0 IMAD.MOV.U32 R10, RZ, RZ, RZ ;  /* 0x000000ffff0a8224 */ /* 0x000fe200078e00ff */
[----:B------:R-:W-:Y:S06]  /*0300*/  @!P0 BRA `(.L_x_6) ;  /* 0x00000000005c8947 */ /* 0x000fec0003800000 */
[----:B------:R-:W-:Y:S02]  /*0310*/  FSETP.GTU.FTZ.AND P0, PT, |R0|, +INF , PT ;  /* 0x7f8000000000780b */ /* 0x000fe40003f1c200 */
[----:B------:R-:W-:-:S04]  /*0320*/  FSETP.GTU.FTZ.AND P1, PT, |R3|, +INF , PT ;  /* 0x7f8000000300780b */ /* 0x000fc80003f3c200 */
[----:B------:R-:W-:-:S13]  /*0330*/  PLOP3.LUT P0, PT, P0, P1, PT, 0xf8, 0x8f ;  /* 0x00000000008f781c */ /* 0x000fda0000703f70 */
[----:B------:R-:W-:Y:S05]  /*0340*/  @P0 BRA `(.L_x_7) ;  /* 0x00000004004c0947 */ /* 0x000fea0003800000 */
[----:B------:R-:W-:-:S13]  /*0350*/  LOP3.LUT P0, RZ, R9, 0x7fffffff, R8, 0xc8, !PT ;  /* 0x7fffffff09ff7812 */ /* 0x000fda000780c808 */
[----:B------:R-:W-:Y:S05]  /*0360*/  @!P0 BRA `(.L_x_8) ;  /* 0x00000004003c8947 */ /* 0x000fea0003800000 */
[C---:B------:R-:W-:Y:S02]  /*0370*/  FSETP.NEU.FTZ.AND P2, PT, |R0|.reuse, +INF , PT ;  /* 0x7f8000000000780b */ /* 0x040fe40003f5d200 */
[----:B------:R-:W-:Y:S02]  /*0380*/  FSETP.NEU.FTZ.AND P1, PT, |R3|, +INF , PT ;  /* 0x7f8000000300780b */ /* 0x000fe40003f3d200 */
[----:B------:R-:W-:-:S11]  /*0390*/  FSETP.NEU.FTZ.AND P0, PT, |R0|, +INF , PT ;  /* 0x7f8000000000780b */ /* 0x000fd60003f1d200 */
[----:B------:R-:W-:Y:S05]  /*03a0*/  @!P1 BRA !P2, `(.L_x_8) ;  /* 0x00000004002c9947 */ /* 0x000fea0005000000 */
[----:B------:R-:W-:-:S04]  /*03b0*/  LOP3.LUT P2, RZ, R8, 0x7fffffff, RZ, 0xc0, !PT ;  /* 0x7fffffff08ff7812 */ /* 0x000fc8000784c0ff */
[----:B------:R-:W-:-:S13]  /*03c0*/  PLOP3.LUT P1, PT, P1, P2, PT, 0x2f, 0xf2 ;  /* 0x0000000000f2781c */ /* 0x000fda0000f24577 */
[----:B------:R-:W-:Y:S05]  /*03d0*/  @P1 BRA `(.L_x_9) ;  /* 0x0000000400181947 */ /* 0x000fea0003800000 */
[----:B------:R-:W-:-:S04]  /*03e0*/  LOP3.LUT P1, RZ, R9, 0x7fffffff, RZ, 0xc0, !PT ;  /* 0x7fffffff09ff7812 */ /* 0x000fc8000782c0ff */
[----:B------:R-:W-:-:S13]  /*03f0*/  PLOP3.LUT P0, PT, P0, P1, PT, 0x2f, 0xf2 ;  /* 0x0000000000f2781c */ /* 0x000fda0000702577 */
[----:B------:R-:W-:Y:S05]  /*0400*/  @P0 BRA `(.L_x_10) ;  /* 0x0000000400000947 */ /* 0x000fea0003800000 */
[----:B------:R-:W-:Y:S02]  /*0410*/  ISETP.GE.AND P0, PT, R11, RZ, PT ;  /* 0x000000ff0b00720c */ /* 0x000fe40003f06270 */
[----:B------:R-:W-:-:S11]  /*0420*/  ISETP.GE.AND P1, PT, R12, RZ, PT ;  /* 0x000000ff0c00720c */ /* 0x000fd60003f26270 */
[----:B------:R-:W-:Y:S02]  /*0430*/  @P0 IMAD.MOV.U32 R10, RZ, RZ, RZ ;  /* 0x000000ffff0a0224 */ /* 0x000fe400078e00ff */
[----:B------:R-:W-:Y:S01]  /*0440*/  @!P0 FFMA R8, R0, 1.84467440737095516160e+19, RZ ;  /* 0x5f80000000088823 */ /* 0x000fe200000000ff */
[----:B------:R-:W-:Y:S02]  /*0450*/  @!P0 IMAD.MOV.U32 R10, RZ, RZ, -0x40 ;  /* 0xffffffc0ff0a8424 */ /* 0x000fe400078e00ff */
[----:B------:R-:W-:Y:S02]  /*0460*/  @!P1 FFMA R9, R3, 1.84467440737095516160e+19, RZ ;  /* 0x5f80000003099823 */ /* 0x000fe400000000ff */
[----:B------:R-:W-:-:S07]  /*0470*/  @!P1 VIADD R10, R10, 0x40 ;  /* 0x000000400a0a9836 */ /* 0x000fce0000000000 */
.L_x_6:
[----:B------:R-:W-:Y:S01]  /*0480*/  LEA R0, R7, 0xc0800000, 0x17 ;  /* 0xc080000007007811 */ /* 0x000fe200078eb8ff */
[----:B------:R-:W-:Y:S01]  /*0490*/  VIADD R5, R5, 0xffffff81 ;  /* 0xffffff8105057836 */ /* 0x000fe20000000000 */
[----:B------:R-:W-:Y:S03]  /*04a0*/  BSSY.RECONVERGENT B2, `(.L_x_11) ;  /* 0x0000035000027945 */ /* 0x000fe60003800200 */
[----:B------:R-:W-:Y:S02]  /*04b0*/  IMAD.IADD R9, R9, 0x1, -R0 ;  /* 0x0000000109097824 */ /* 0x000fe400078e0a00 */
[C---:B------:R-:W-:Y:S01]  /*04c0*/  IMAD R0, R5.reuse, -0x800000, R8 ;  /* 0xff80000005007824 */ /* 0x040fe200078e0208 */
[----:B------:R-:W-:Y:S01]  /*04d0*/  IADD3 R5, PT, PT, R5, 0x7f, -R7 ;  /* 0x0000007f05057810 */ /* 0x000fe20007ffe807 */
[----:B------:R-:W0:Y:S01]  /*04e0*/  MUFU.RCP R3, R9 ;  /* 0x0000000900037308 */ /* 0x000e220000001000 */
[----:B------:R-:W-:-:S03]  /*04f0*/  FADD.FTZ R11, -R9, -RZ ;  /* 0x800000ff090b7221 */ /* 0x000fc60000010100 */
[----:B------:R-:W-:Y:S02]  /*0500*/  IMAD.IADD R5, R5, 0x1, R10 ;  /* 0x0000000105057824 */ /* 0x000fe400078e020a */
[----:B0-----:R-:W-:-:S04]  /*0510*/  FFMA R12, R3, R11, 1 ;  /* 0x3f800000030c7423 */ /* 0x001fc8000000000b */
[----:B------:R-:W-:-:S04]  /*0520*/  FFMA R12, R3, R12, R3 ;  /* 0x0000000c030c7223 */ /* 0x000fc80000000003 */
[----:B------:R-:W-:-:S04]  /*0530*/  FFMA R3, R0, R12, RZ ;  /* 0x0000000c00037223 */ /* 0x000fc800000000ff */
[----:B------:R-:W-:-:S04]  /*0540*/  FFMA R8, R11, R3, R0 ;  /* 0x000000030b087223 */ /* 0x000fc80000000000 */
[----:B------:R-:W-:-:S04]  /*0550*/  FFMA R13, R12, R8, R3 ;  /* 0x000000080c0d7223 */ /* 0x000fc80000000003 */
[----:B------:R-:W-:-:S04]  /*0560*/  FFMA R8, R11, R13, R0 ;  /* 0x0000000d0b087223 */ /* 0x000fc80000000000 */
[----:B------:R-:W-:-:S05]  /*0570*/  FFMA R0, R12, R8, R13 ;  /* 0x000000080c007223 */ /* 0x000fca000000000d */
[----:B------:R-:W-:-:S04]  /*0580*/  SHF.R.U32.HI R3, RZ, 0x17, R0 ;  /* 0x00000017ff037819 */ /* 0x000fc80000011600 */
[----:B------:R-:W-:-:S05]  /*0590*/  LOP3.LUT R3, R3, 0xff, RZ, 0xc0, !PT ;  /* 0x000000ff03037812 */ /* 0x000fca00078ec0ff */
[----:B------:R-:W-:-:S04]  /*05a0*/  IMAD.IADD R7, R3, 0x1, R5 ;  /* 0x0000000103077824 */ /* 0x000fc800078e0205 */
[----:B------:R-:W-:-:S05]  /*05b0*/  VIADD R3, R7, 0xffffffff ;  /* 0xffffffff07037836 */ /* 0x000fca0000000000 */
[----:B------:R-:W-:-:S13]  /*05c0*/  ISETP.GE.U32.AND P0, PT, R3, 0xfe, PT ;  /* 0x000000fe0300780c */ /* 0x000fda0003f06070 */
[----:B------:R-:W-:Y:S05]  /*05d0*/  @!P0 BRA `(.L_x_12) ;  /* 0x0000000000808947 */ /* 0x000fea0003800000 */
[----:B------:R-:W-:-:S13]  /*05e0*/  ISETP.GT.AND P0, PT, R7, 0xfe, PT ;  /* 0x000000fe0700780c */ /* 0x000fda0003f04270 */
[----:B------:R-:W-:Y:S05]  /*05f0*/  @P0 BRA `(.L_x_13) ;  /* 0x00000000006c0947 */ /* 0x000fea0003800000 */
[----:B------:R-:W-:-:S13]  /*0600*/  ISETP.GE.AND P0, PT, R7, 0x1, PT ;  /* 0x000000010700780c */ /* 0x000fda0003f06270 */
[----:B------:R-:W-:Y:S05]  /*0610*/  @P0 BRA `(.L_x_14) ;  /* 0x0000000000740947 */ /* 0x000fea0003800000 */
[----:B------:R-:W-:Y:S02]  /*0620*/  ISETP.GE.AND P0, PT, R7, -0x18, PT ;  /* 0xffffffe80700780c */ /* 0x000fe40003f06270 */
[----:B------:R-:W-:-:S11]  /*0630*/  LOP3.LUT R0, R0, 0x80000000, RZ, 0xc0, !PT ;  /* 0x8000000000007812 */ /* 0x000fd600078ec0ff */
[----:B------:R-:W-:Y:S05]  /*0640*/  @!P0 BRA `(.L_x_14) ;  /* 0x0000000000688947 */ /* 0x000fea0003800000 */
[CC--:B------:R-:W-:Y:S01]  /*0650*/  FFMA.RZ R3, R12.reuse, R8.reuse, R13 ;  /* 0x000000080c037223 */ /* 0x0c0fe2000000c00d */
[C---:B------:R-:W-:Y:S01]  /*0660*/  VIADD R10, R7.reuse, 0x20 ;  /* 0x00000020070a7836 */ /* 0x040fe20000000000 */
[C---:B------:R-:W-:Y:S02]  /*0670*/  ISETP.NE.AND P2, PT, R7.reuse, RZ, PT ;  /* 0x000000ff0700720c */ /* 0x040fe40003f45270 */
[----:B------:R-:W-:Y:S01]  /*0680*/  ISETP.NE.AND P1, PT, R7, RZ, PT ;  /* 0x000000ff0700720c */ /* 0x000fe20003f25270 */
[----:B------:R-:W-:Y:S01]  /*0690*/  IMAD.MOV R7, RZ, RZ, -R7 ;  /* 0x000000ffff077224 */ /* 0x000fe200078e0a07 */
[----:B------:R-:W-:Y:S01]  /*06a0*/  LOP3.LUT R5, R3, 0x7fffff, RZ, 0xc0, !PT ;  /* 0x007fffff03057812 */ /* 0x000fe200078ec0ff */
[CCC-:B------:R-:W-:Y:S01]  /*06b0*/  FFMA.RP R3, R12.reuse, R8.reuse, R13.reuse ;  /* 0x000000080c037223 */ /* 0x1c0fe2000000800d */
[----:B------:R-:W-:Y:S02]  /*06c0*/  FFMA.RM R8, R12, R8, R13 ;  /* 0x000000080c087223 */ /* 0x000fe4000000400d */
[----:B------:R-:W-:-:S03]  /*06d0*/  LOP3.LUT R5, R5, 0x800000, RZ, 0xfc, !PT ;  /* 0x0080000005057812 */ /* 0x000fc600078efcff */
[----:B------:R-:W-:Y:S02]  /*06e0*/  FSETP.NEU.FTZ.AND P0, PT, R3, R8, PT ;  /* 0x000000080300720b */ /* 0x000fe40003f1d000 */
[----:B------:R-:W-:Y:S02]  /*06f0*/  SHF.L.U32 R10, R5, R10, RZ ;  /* 0x0000000a050a7219 */ /* 0x000fe400000006ff */
[----:B------:R-:W-:Y:S02]  /*0700*/  SEL R8, R7, RZ, P2 ;  /* 0x000000ff07087207 */ /* 0x000fe40001000000 */
[----:B------:R-:W-:Y:S02]  /*0710*/  ISETP.NE.AND P1, PT, R10, RZ, P1 ;  /* 0x000000ff0a00720c */ /* 0x000fe40000f25270 */
[----:B------:R-:W-:Y:S02]  /*0720*/  SHF.R.U32.HI R8, RZ, R8, R5 ;  /* 0x00000008ff087219 */ /* 0x000fe40000011605 */
[----:B------:R-:W-:-:S02]  /*0730*/  PLOP3.LUT P0, PT, P0, P1, PT, 0xf8, 0x8f ;  /* 0x00000000008f781c */ /* 0x000fc40000703f70 */
[----:B------:R-:W-:Y:S02]  /*0740*/  SHF.R.U32.HI R10, RZ, 0x1, R8 ;  /* 0x00000001ff0a7819 */ /* 0x000fe40000011608 */
[----:B------:R-:W-:-:S04]  /*0750*/  SEL R3, RZ, 0x1, !P0 ;  /* 0x00000001ff037807 */ /* 0x000fc80004000000 */
[----:B------:R-:W-:-:S04]  /*0760*/  LOP3.LUT R3, R3, 0x1, R10, 0xf8, !PT ;  /* 0x0000000103037812 */ /* 0x000fc800078ef80a */
[----:B------:R-:W-:-:S05]  /*0770*/  LOP3.LUT R3, R3, R8, RZ, 0xc0, !PT ;  /* 0x0000000803037212 */ /* 0x000fca00078ec0ff */
[----:B------:R-:W-:-:S05]  /*0780*/  IMAD.IADD R3, R10, 0x1, R3 ;  /* 0x000000010a037824 */ /* 0x000fca00078e0203 */
[----:B------:R-:W-:Y:S01]  /*0790*/  LOP3.LUT R0, R3, R0, RZ, 0xfc, !PT ;  /* 0x0000000003007212 */ /* 0x000fe200078efcff */
[----:B------:R-:W-:Y:S06]  /*07a0*/  BRA `(.L_x_14) ;  /* 0x0000000000107947 */ /* 0x000fec0003800000 */
.L_x_13:
[----:B------:R-:W-:-:S04]  /*07b0*/  LOP3.LUT R0, R0, 0x80000000, RZ, 0xc0, !PT ;  /* 0x8000000000007812 */ /* 0x000fc800078ec0ff */
[----:B------:R-:W-:Y:S01]  /*07c0*/  LOP3.LUT R0, R0, 0x7f800000, RZ, 0xfc, !PT ;  /* 0x7f80000000007812 */ /* 0x000fe200078efcff */
[----:B------:R-:W-:Y:S06]  /*07d0*/  BRA `(.L_x_14) ;  /* 0x0000000000047947 */ /* 0x000fec0003800000 */
.L_x_12:
[----:B------:R-:W-:-:S07]  /*07e0*/  IMAD R0, R5, 0x800000, R0 ;  /* 0x0080000005007824 */ /* 0x000fce00078e0200 */
.L_x_14:
[----:B------:R-:W-:Y:S05]  /*07f0*/  BSYNC.RECONVERGENT B2 ;  /* 0x0000000000027941 */ /* 0x000fea0003800200 */
.L_x_11:
[----:B------:R-:W-:Y:S05]  /*0800*/  BRA `(.L_x_15) ;  /* 0x0000000000207947 */ /* 0x000fea0003800000 */
.L_x_10:
[----:B------:R-:W-:-:S04]  /*0810*/  LOP3.LUT R0, R9, 0x80000000, R8, 0x48, !PT ;  /* 0x8000000009007812 */ /* 0x000fc800078e4808 */
[----:B------:R-:W-:Y:S01]  /*0820*/  LOP3.LUT R0, R0, 0x7f800000, RZ, 0xfc, !PT ;  /* 0x7f80000000007812 */ /* 0x000fe200078efcff */
[----:B------:R-:W-:Y:S06]  /*0830*/  BRA `(.L_x_15) ;  /* 0x0000000000147947 */ /* 0x000fec0003800000 */
.L_x_9:
[----:B------:R-:W-:Y:S01]  /*0840*/  LOP3.LUT R0, R9, 0x80000000, R8, 0x48, !PT ;  /* 0x8000000009007812 */ /* 0x000fe200078e4808 */
[----:B------:R-:W-:Y:S06]  /*0850*/  BRA `(.L_x_15) ;  /* 0x00000000000c7947 */ /* 0x000fec0003800000 */
.L_x_8:
[----:B------:R-:W0:Y:S01]  /*0860*/  MUFU.RSQ R0, -QNAN ;  /* 0xffc0000000007908 */ /* 0x000e220000001400 */
[----:B------:R-:W-:Y:S05]  /*0870*/  BRA `(.L_x_15) ;  /* 0x0000000000047947 */ /* 0x000fea0003800000 */
.L_x_7:
[----:B------:R-:W-:-:S07]  /*0880*/  FADD.FTZ R0, R0, R3 ;  /* 0x0000000300007221 */ /* 0x000fce0000010000 */
.L_x_15:
[----:B------:R-:W-:Y:S05]  /*0890*/  BSYNC.RECONVERGENT B1 ;  /* 0x0000000000017941 */ /* 0x000fea0003800200 */
.L_x_5:
[----:B------:R-:W-:-:S04]  /*08a0*/  IMAD.MOV.U32 R7, RZ, RZ, 0x0 ;  /* 0x00000000ff077424 */ /* 0x000fc800078e00ff */
[----:B0-----:R-:W-:Y:S05]  /*08b0*/  RET.REL.NODEC R6 `(subRatio) ;  /* 0xfffffff406d07950 */ /* 0x001fea0003c3ffff */
.L_x_16:
        /* <DEDUP_REMOVED lines=12> */
.L_x_123:


//--------------------- .text.addRatio            --------------------------
	.section	.text.addRatio,"ax",@progbits
	.align	128
        .global         addRatio
        .type           addRatio,@function
        .size           addRatio,(.L_x_124 - addRatio)
        .other          addRatio,@"STO_CUDA_ENTRY STV_DEFAULT"
addRatio:
.text.addRatio:
        /* <DEDUP_REMOVED lines=28> */
[----:B-----5:R-:W-:Y:S05]  /*01c0*/  CALL.REL.NOINC `($__internal_1_$__cuda_sm3x_div_rn_noftz_f32_slowpath) ;  /* 0x00000000001c7944 */ /* 0x020fea0003c00000 */
[----:B------:R-:W-:-:S07]  /*01d0*/  IMAD.MOV.U32 R11, RZ, RZ, R0 ;  /* 0x000000ffff0b7224 */ /* 0x000fce00078e0000 */
.L_x_18:
[----:B------:R-:W-:Y:S05]  /*01e0*/  BSYNC.RECONVERGENT B0 ;  /* 0x0000000000007941 */ /* 0x000fea0003800200 */
.L_x_17:
[----:B------:R-:W0:Y:S01]  /*01f0*/  LDC.64 R6, c[0x0][0x3a0] ;  /* 0x0000e800ff067b82 */ /* 0x000e220000000a00 */
[----:B-----5:R-:W-:Y:S01]  /*0200*/  FADD R11, R4, R11 ;  /* 0x0000000b040b7221 */ /* 0x020fe20000000000 */
[----:B0-----:R-:W-:-:S05]  /*0210*/  IMAD.WIDE R2, R2, 0x4, R6 ;  /* 0x0000000402027825 */ /* 0x001fca00078e0206 */
[----:B------:R-:W-:Y:S01]  /*0220*/  STG.E desc[UR4][R2.64], R11 ;  /* 0x0000000b02007986 */ /* 0x000fe2000c101904 */
[----:B------:R-:W-:Y:S05]  /*0230*/  EXIT ;  /* 0x000000000000794d */ /* 0x000fea0003800000 */
        .weak           $__internal_1_$__cuda_sm3x_div_rn_noftz_f32_slowpath
        .type           $__internal_1_$__cuda_sm3x_div_rn_noftz_f32_slowpath,@function
        .size           $__internal_1_$__cuda_sm3x_div_rn_noftz_f32_slowpath,(.L_x_124 - $__internal_1_$__cuda_sm3x_div_rn_noftz_f32_slowpath)
$__internal_1_$__cuda_sm3x_div_rn_noftz_f32_slowpath:
        /* <DEDUP_REMOVED lines=36> */
.L_x_20:
        /* <DEDUP_REMOVED lines=51> */
.L_x_27:
[----:B------:R-:W-:-:S04]  /*07b0*/  LOP3.LUT R0, R0, 0x80000000, RZ, 0xc0, !PT ;  /* 0x8000000000007812 */ /* 0x000fc800078ec0ff */
[----:B------:R-:W-:Y:S01]  /*07c0*/  LOP3.LUT R0, R0, 0x7f800000, RZ, 0xfc, !PT ;  /* 0x7f80000000007812 */ /* 0x000fe200078efcff */
[----:B------:R-:W-:Y:S06]  /*07d0*/  BRA `(.L_x_28) ;  /* 0x0000000000047947 */ /* 0x000fec0003800000 */
.L_x_26:
[----:B------:R-:W-:-:S07]  /*07e0*/  IMAD R0, R5, 0x800000, R0 ;  /* 0x0080000005007824 */ /* 0x000fce00078e0200 */
.L_x_28:
[----:B------:R-:W-:Y:S05]  /*07f0*/  BSYNC.RECONVERGENT B2 ;  /* 0x0000000000027941 */ /* 0x000fea0003800200 */
.L_x_25:
[----:B------:R-:W-:Y:S05]  /*0800*/  BRA `(.L_x_29) ;  /* 0x0000000000207947 */ /* 0x000fea0003800000 */
.L_x_24:
[----:B------:R-:W-:-:S04]  /*0810*/  LOP3.LUT R0, R9, 0x80000000, R8, 0x48, !PT ;  /* 0x8000000009007812 */ /* 0x000fc800078e4808 */
[----:B------:R-:W-:Y:S01]  /*0820*/  LOP3.LUT R0, R0, 0x7f800000, RZ, 0xfc, !PT ;  /* 0x7f80000000007812 */ /* 0x000fe200078efcff */
[----:B------:R-:W-:Y:S06]  /*0830*/  BRA `(.L_x_29) ;  /* 0x0000000000147947 */ /* 0x000fec0003800000 */
.L_x_23:
[----:B------:R-:W-:Y:S01]  /*0840*/  LOP3.LUT R0, R9, 0x80000000, R8, 0x48, !PT ;  /* 0x8000000009007812 */ /* 0x000fe200078e4808 */
[----:B------:R-:W-:Y:S06]  /*0850*/  BRA `(.L_x_29) ;  /* 0x00000000000c7947 */ /* 0x000fec0003800000 */
.L_x_22:
[----:B------:R-:W0:Y:S01]  /*0860*/  MUFU.RSQ R0, -QNAN ;  /* 0xffc0000000007908 */ /* 0x000e220000001400 */
[----:B------:R-:W-:Y:S05]  /*0870*/  BRA `(.L_x_29) ;  /* 0x0000000000047947 */ /* 0x000fea0003800000 */
.L_x_21:
[----:B------:R-:W-:-:S07]  /*0880*/  FADD.FTZ R0, R0, R3 ;  /* 0x0000000300007221 */ /* 0x000fce0000010000 */
.L_x_29:
[----:B------:R-:W-:Y:S05]  /*0890*/  BSYNC.RECONVERGENT B1 ;  /* 0x0000000000017941 */ /* 0x000fea0003800200 */
.L_x_19:
[----:B------:R-:W-:-:S04]  /*08a0*/  IMAD.MOV.U32 R7, RZ, RZ, 0x0 ;  /* 0x00000000ff077424 */ /* 0x000fc800078e00ff */
[----:B0-----:R-:W-:Y:S05]  /*08b0*/  RET.REL.NODEC R6 `(addRatio) ;  /* 0xfffffff406d07950 */ /* 0x001fea0003c3ffff */
.L_x_30:
        /* <DEDUP_REMOVED lines=12> */
.L_x_124:


//--------------------- .text.addProduct_vs       --------------------------
	.section	.text.addProduct_vs,"ax",@progbits
	.align	128
        .global         addProduct_vs
        .type           addProduct_vs,@function
        .size           addProduct_vs,(.L_x_134 - addProduct_vs)
        .other          addProduct_vs,@"STO_CUDA_ENTRY STV_DEFAULT"
addProduct_vs:
.text.addProduct_vs:
        /* <DEDUP_REMOVED lines=9> */
[----:B------:R-:W1:Y:S01]  /*0090*/  LDCU.64 UR4, c[0x0][0x358] ;  /* 0x00006b00ff0477ac */ /* 0x000e620008000a00 */
[----:B------:R-:W2:Y:S06]  /*00a0*/  LDCU UR6, c[0x0][0x398] ;  /* 0x00007300ff0677ac */ /* 0x000eac0008000800 */
[----:B------:R-:W3:Y:S08]  /*00b0*/  LDC.64 R4, c[0x0][0x390] ;  /* 0x0000e400ff047b82 */ /* 0x000ef00000000a00 */
[----:B------:R-:W4:Y:S01]  /*00c0*/  LDC.64 R6, c[0x0][0x3a0] ;  /* 0x0000e800ff067b82 */ /* 0x000f220000000a00 */
[----:B0-----:R-:W-:-:S06]  /*00d0*/  IMAD.WIDE R2, R9, 0x4, R2 ;  /* 0x0000000409027825 */ /* 0x001fcc00078e0202 */
[----:B-1----:R-:W2:Y:S01]  /*00e0*/  LDG.E R2, desc[UR4][R2.64] ;  /* 0x0000000402027981 */ /* 0x002ea2000c1e1900 */
[----:B---3--:R-:W-:-:S06]  /*00f0*/  IMAD.WIDE R4, R9, 0x4, R4 ;  /* 0x0000000409047825 */ /* 0x008fcc00078e0204 */
[----:B------:R-:W2:Y:S01]  /*0100*/  LDG.E R5, desc[UR4][R4.64] ;  /* 0x0000000404057981 */ /* 0x000ea2000c1e1900 */
[----:B----4-:R-:W-:-:S04]  /*0110*/  IMAD.WIDE R6, R9, 0x4, R6 ;  /* 0x0000000409067825 */ /* 0x010fc800078e0206 */
[----:B--2---:R-:W-:-:S05]  /*0120*/  FFMA R9, R5, UR6, R2 ;  /* 0x0000000605097c23 */ /* 0x004fca0008000002 */
[----:B------:R-:W-:Y:S01]  /*0130*/  STG.E desc[UR4][R6.64], R9 ;  /* 0x0000000906007986 */ /* 0x000fe2000c101904 */
[----:B------:R-:W-:Y:S05]  /*0140*/  EXIT ;  /* 0x000000000000794d */ /* 0x000fea0003800000 */
.L_x_31:
        /* <DEDUP_REMOVED lines=11> */
.L_x_134:


//--------------------- .text.addProduct          --------------------------
	.section	.text.addProduct,"ax",@progbits
	.align	128
        .global         addProduct
        .type           addProduct,@function
        .size           addProduct,(.L_x_135 - addProduct)
        .other          addProduct,@"STO_CUDA_ENTRY STV_DEFAULT"
addProduct:
.text.addProduct:
        /* <DEDUP_REMOVED lines=12> */
[----:B0-----:R-:W-:-:S07]  /*00c0*/  IMAD.WIDE R2, R11, 0x4, R2 ;  /* 0x000000040b027825 */ /* 0x001fce00078e0202 */
[----:B------:R-:W0:Y:S01]  /*00d0*/  LDC.64 R8, c[0x0][0x3a0] ;  /* 0x0000e800ff087b82 */ /* 0x000e220000000a00 */
[----:B-1----:R-:W4:Y:S01]  /*00e0*/  LDG.E R2, desc[UR4][R2.64] ;  /* 0x0000000402027981 */ /* 0x002f22000c1e1900 */
[----:B--2---:R-:W-:-:S06]  /*00f0*/  IMAD.WIDE R4, R11, 0x4, R4 ;  /* 0x000000040b047825 */ /* 0x004fcc00078e0204 */
[----:B------:R-:W4:Y:S01]  /*0100*/  LDG.E R5, desc[UR4][R4.64] ;  /* 0x0000000404057981 */ /* 0x000f22000c1e1900 */
[----:B---3--:R-:W-:-:S06]  /*0110*/  IMAD.WIDE R6, R11, 0x4, R6 ;  /* 0x000000040b067825 */ /* 0x008fcc00078e0206 */
[----:B------:R-:W4:Y:S01]  /*0120*/  LDG.E R6, desc[UR4][R6.64] ;  /* 0x0000000406067981 */ /* 0x000f22000c1e1900 */
[----:B0-----:R-:W-:-:S04]  /*0130*/  IMAD.WIDE R8, R11, 0x4, R8 ;  /* 0x000000040b087825 */ /* 0x001fc800078e0208 */
[----:B----4-:R-:W-:-:S05]  /*0140*/  FFMA R11, R5, R6, R2 ;  /* 0x00000006050b7223 */ /* 0x010fca0000000002 */
[----:B------:R-:W-:Y:S01]  /*0150*/  STG.E desc[UR4][R8.64], R11 ;  /* 0x0000000b08007986 */ /* 0x000fe2000c101904 */
[----:B------:R-:W-:Y:S05]  /*0160*/  EXIT ;  /* 0x000000000000794d */ /* 0x000fea0003800000 */
.L_x_32:
        /* <DEDUP_REMOVED lines=9> */
.L_x_135:


//--------------------- .text.discount            --------------------------
	.section	.text.discount,"ax",@progbits
	.align	128
        .global         discount
        .type           discount,@function
        .size           discount,(.L_x_125 - discount)
        .other          discount,@"STO_CUDA_ENTRY STV_DEFAULT"
discount:
.text.discount:
        /* <DEDUP_REMOVED lines=11> */
[----:B------:R-:W3:Y:S01]  /*00b0*/  LDC R3, c[0x0][0x398] ;  /* 0x0000e600ff037b82 */ /* 0x000ee20000000800 */
[----:B0-----:R-:W-:-:S06]  /*00c0*/  IMAD.WIDE R6, R2, 0x4, R6 ;  /* 0x0000000402067825 */ /* 0x001fcc00078e0206 */
[----:B-1----:R-:W3:Y:S01]  /*00d0*/  LDG.E R6, desc[UR4][R6.64] ;  /* 0x0000000406067981 */ /* 0x002ee2000c1e1900 */
[----:B--2---:R-:W-:-:S05]  /*00e0*/  IMAD.WIDE R4, R2, 0x4, R4 ;  /* 0x0000000402047825 */ /* 0x004fca00078e0204 */
[----:B------:R-:W2:Y:S01]  /*00f0*/  LDG.E R0, desc[UR4][R4.64] ;  /* 0x0000000404007981 */ /* 0x000ea2000c1e1900 */
[----:B------:R-:W-:Y:S01]  /*0100*/  BSSY.RECONVERGENT B0, `(.L_x_33) ;  /* 0x000000d000007945 */ /* 0x000fe20003800200 */
[----:B---3--:R-:W-:-:S04]  /*0110*/  FFMA R3, R6, R3, 1 ;  /* 0x3f80000006037423 */ /* 0x008fc80000000003 */
[----:B------:R-:W0:Y:S08]  /*0120*/  MUFU.RCP R8, R3 ;  /* 0x0000000300087308 */ /* 0x000e300000001000 */
[----:B--2---:R-:W1:Y:S01]  /*0130*/  FCHK P0, R0, R3 ;  /* 0x0000000300007302 */ /* 0x004e620000000000 */
[----:B0-----:R-:W-:-:S04]  /*0140*/  FFMA R9, -R3, R8, 1 ;  /* 0x3f80000003097423 */ /* 0x001fc80000000108 */
[----:B------:R-:W-:-:S04]  /*0150*/  FFMA R9, R8, R9, R8 ;  /* 0x0000000908097223 */ /* 0x000fc80000000008 */
[----:B------:R-:W-:-:S04]  /*0160*/  FFMA R8, R0, R9, RZ ;  /* 0x0000000900087223 */ /* 0x000fc800000000ff */
[----:B------:R-:W-:-:S04]  /*0170*/  FFMA R10, -R3, R8, R0 ;  /* 0x00000008030a7223 */ /* 0x000fc80000000100 */
[----:B------:R-:W-:Y:S01]  /*0180*/  FFMA R9, R9, R10, R8 ;  /* 0x0000000a09097223 */ /* 0x000fe20000000008 */
[----:B-1----:R-:W-:Y:S06]  /*0190*/  @!P0 BRA `(.L_x_34) ;  /* 0x00000000000c8947 */ /* 0x002fec0003800000 */
[----:B------:R-:W-:-:S07]  /*01a0*/  MOV R4, 0x1c0 ;  /* 0x000001c000047802 */ /* 0x000fce0000000f00 */
[----:B------:R-:W-:Y:S05]  /*01b0*/  CALL.REL.NOINC `($__internal_2_$__cuda_sm3x_div_rn_noftz_f32_slowpath) ;  /* 0x0000000000187944 */ /* 0x000fea0003c00000 */
[----:B------:R-:W-:-:S07]  /*01c0*/  IMAD.MOV.U32 R9, RZ, RZ, R0 ;  /* 0x000000ffff097224 */ /* 0x000fce00078e0000 */
.L_x_34:
[----:B------:R-:W-:Y:S05]  /*01d0*/  BSYNC.RECONVERGENT B0 ;  /* 0x0000000000007941 */ /* 0x000fea0003800200 */
.L_x_33:
[----:B------:R-:W0:Y:S02]  /*01e0*/  LDC.64 R4, c[0x0][0x3a0] ;  /* 0x0000e800ff047b82 */ /* 0x000e240000000a00 */
[----:B0-----:R-:W-:-:S05]  /*01f0*/  IMAD.WIDE R2, R2, 0x4, R4 ;  /* 0x0000000402027825 */ /* 0x001fca00078e0204 */
[----:B------:R-:W-:Y:S01]  /*0200*/  STG.E desc[UR4][R2.64], R9 ;  /* 0x0000000902007986 */ /* 0x000fe2000c101904 */
[----:B------:R-:W-:Y:S05]  /*0210*/  EXIT ;  /* 0x000000000000794d */ /* 0x000fea0003800000 */
        .weak           $__internal_2_$__cuda_sm3x_div_rn_noftz_f32_slowpath
        .type           $__internal_2_$__cuda_sm3x_div_rn_noftz_f32_slowpath,@function
        .size           $__internal_2_$__cuda_sm3x_div_rn_noftz_f32_slowpath,(.L_x_125 - $__internal_2_$__cuda_sm3x_div_rn_noftz_f32_slowpath)
$__internal_2_$__cuda_sm3x_div_rn_noftz_f32_slowpath:
        /* <DEDUP_REMOVED lines=36> */
.L_x_36:
[----:B------:R-:W-:Y:S01]  /*0460*/  LEA R3, R6, 0xc0800000, 0x17 ;  /* 0xc080000006037811 */ /* 0x000fe200078eb8ff */
[----:B------:R-:W-:Y:S01]  /*0470*/  VIADD R5, R5, 0xffffff81 ;  /* 0xffffff8105057836 */ /* 0x000fe20000000000 */
[----:B------:R-:W-:Y:S03]  /*0480*/  BSSY.RECONVERGENT B2, `(.L_x_41) ;  /* 0x0000035000027945 */ /* 0x000fe60003800200 */
[----:B------:R-:W-:Y:S01]  /*0490*/  IMAD.IADD R3, R8, 0x1, -R3 ;  /* 0x0000000108037824 */ /* 0x000fe200078e0a03 */
[C---:B------:R-:W-:Y:S01]  /*04a0*/  IADD3 R6, PT, PT, R5.reuse, 0x7f, -R6 ;  /* 0x0000007f05067810 */ /* 0x040fe20007ffe806 */
[----:B------:R-:W-:Y:S02]  /*04b0*/  IMAD R0, R5, -0x800000, R7 ;  /* 0xff80000005007824 */ /* 0x000fe400078e0207 */
[----:B------:R-:W0:Y:S01]  /*04c0*/  MUFU.RCP R8, R3 ;  /* 0x0000000300087308 */ /* 0x000e220000001000 */
[----:B------:R-:W-:Y:S01]  /*04d0*/  FADD.FTZ R11, -R3, -RZ ;  /* 0x800000ff030b7221 */ /* 0x000fe20000010100 */
[----:B------:R-:W-:-:S03]  /*04e0*/  IMAD.IADD R6, R6, 0x1, R9 ;  /* 0x0000000106067824 */ /* 0x000fc600078e0209 */
        /* <DEDUP_REMOVED lines=20> */
[CCC-:B------:R-:W-:Y:S01]  /*0630*/  FFMA.RZ R3, R10.reuse, R8.reuse, R7.reuse ;  /* 0x000000080a037223 */ /* 0x1c0fe2000000c007 */
[CCC-:B------:R-:W-:Y:S01]  /*0640*/  FFMA.RM R6, R10.reuse, R8.reuse, R7.reuse ;  /* 0x000000080a067223 */ /* 0x1c0fe20000004007 */
[C---:B------:R-:W-:Y:S02]  /*0650*/  ISETP.NE.AND P2, PT, R9.reuse, RZ, PT ;  /* 0x000000ff0900720c */ /* 0x040fe40003f45270 */
[----:B------:R-:W-:Y:S02]  /*0660*/  ISETP.NE.AND P1, PT, R9, RZ, PT ;  /* 0x000000ff0900720c */ /* 0x000fe40003f25270 */
[----:B------:R-:W-:Y:S01]  /*0670*/  LOP3.LUT R5, R3, 0x7fffff, RZ, 0xc0, !PT ;  /* 0x007fffff03057812 */ /* 0x000fe200078ec0ff */
[----:B------:R-:W-:Y:S01]  /*0680*/  FFMA.RP R3, R10, R8, R7 ;  /* 0x000000080a037223 */ /* 0x000fe20000008007 */
[----:B------:R-:W-:Y:S02]  /*0690*/  VIADD R8, R9, 0x20 ;  /* 0x0000002009087836 */ /* 0x000fe40000000000 */
[----:B------:R-:W-:Y:S01]  /*06a0*/  LOP3.LUT R5, R5, 0x800000, RZ, 0xfc, !PT ;  /* 0x0080000005057812 */ /* 0x000fe200078efcff */
[----:B------:R-:W-:Y:S01]  /*06b0*/  IMAD.MOV R7, RZ, RZ, -R9 ;  /* 0x000000ffff077224 */ /* 0x000fe200078e0a09 */
[----:B------:R-:W-:-:S02]  /*06c0*/  FSETP.NEU.FTZ.AND P0, PT, R3, R6, PT ;  /* 0x000000060300720b */ /* 0x000fc40003f1d000 */
[----:B------:R-:W-:Y:S02]  /*06d0*/  SHF.L.U32 R8, R5, R8, RZ ;  /* 0x0000000805087219 */ /* 0x000fe400000006ff */
[----:B------:R-:W-:Y:S02]  /*06e0*/  SEL R6, R7, RZ, P2 ;  /* 0x000000ff07067207 */ /* 0x000fe40001000000 */
[----:B------:R-:W-:Y:S02]  /*06f0*/  ISETP.NE.AND P1, PT, R8, RZ, P1 ;  /* 0x000000ff0800720c */ /* 0x000fe40000f25270 */
[----:B------:R-:W-:Y:S02]  /*0700*/  SHF.R.U32.HI R6, RZ, R6, R5 ;  /* 0x00000006ff067219 */ /* 0x000fe40000011605 */
[----:B------:R-:W-:Y:S02]  /*0710*/  PLOP3.LUT P0, PT, P0, P1, PT, 0xf8, 0x8f ;  /* 0x00000000008f781c */ /* 0x000fe40000703f70 */
[----:B------:R-:W-:-:S02]  /*0720*/  SHF.R.U32.HI R8, RZ, 0x1, R6 ;  /* 0x00000001ff087819 */ /* 0x000fc40000011606 */
[----:B------:R-:W-:-:S04]  /*0730*/  SEL R3, RZ, 0x1, !P0 ;  /* 0x00000001ff037807 */ /* 0x000fc80004000000 */
[----:B------:R-:W-:-:S04]  /*0740*/  LOP3.LUT R3, R3, 0x1, R8, 0xf8, !PT ;  /* 0x0000000103037812 */ /* 0x000fc800078ef808 */
[----:B------:R-:W-:-:S05]  /*0750*/  LOP3.LUT R3, R3, R6, RZ, 0xc0, !PT ;  /* 0x0000000603037212 */ /* 0x000fca00078ec0ff */
[----:B------:R-:W-:-:S05]  /*0760*/  IMAD.IADD R3, R8, 0x1, R3 ;  /* 0x0000000108037824 */ /* 0x000fca00078e0203 */
[----:B------:R-:W-:Y:S01]  /*0770*/  LOP3.LUT R0, R3, R0, RZ, 0xfc, !PT ;  /* 0x0000000003007212 */ /* 0x000fe200078efcff */
[----:B------:R-:W-:Y:S06]  /*0780*/  BRA `(.L_x_44) ;  /* 0x0000000000107947 */ /* 0x000fec0003800000 */
.L_x_43:
[----:B------:R-:W-:-:S04]  /*0790*/  LOP3.LUT R0, R0, 0x80000000, RZ, 0xc0, !PT ;  /* 0x8000000000007812 */ /* 0x000fc800078ec0ff */
[----:B------:R-:W-:Y:S01]  /*07a0*/  LOP3.LUT R0, R0, 0x7f800000, RZ, 0xfc, !PT ;  /* 0x7f80000000007812 */ /* 0x000fe200078efcff */
[----:B------:R-:W-:Y:S06]  /*07b0*/  BRA `(.L_x_44) ;  /* 0x0000000000047947 */ /* 0x000fec0003800000 */
.L_x_42:
[----:B------:R-:W-:-:S07]  /*07c0*/  IMAD R0, R6, 0x800000, R0 ;  /* 0x0080000006007824 */ /* 0x000fce00078e0200 */
.L_x_44:
[----:B------:R-:W-:Y:S05]  /*07d0*/  BSYNC.RECONVERGENT B2 ;  /* 0x0000000000027941 */ /* 0x000fea0003800200 */
.L_x_41:
[----:B------:R-:W-:Y:S05]  /*07e0*/  BRA `(.L_x_45) ;  /* 0x0000000000207947 */ /* 0x000fea0003800000 */
.L_x_40:
[----:B------:R-:W-:-:S04]  /*07f0*/  LOP3.LUT R0, R8, 0x80000000, R7, 0x48, !PT ;  /* 0x8000000008007812 */ /* 0x000fc800078e4807 */
[----:B------:R-:W-:Y:S01]  /*0800*/  LOP3.LUT R0, R0, 0x7f800000, RZ, 0xfc, !PT ;  /* 0x7f80000000007812 */ /* 0x000fe200078efcff */
[----:B------:R-:W-:Y:S06]  /*0810*/  BRA `(.L_x_45) ;  /* 0x0000000000147947 */ /* 0x000fec0003800000 */
.L_x_39:
[----:B------:R-:W-:Y:S01]  /*0820*/  LOP3.LUT R0, R8, 0x80000000, R7, 0x48, !PT ;  /* 0x8000000008007812 */ /* 0x000fe200078e4807 */
[----:B------:R-:W-:Y:S06]  /*0830*/  BRA `(.L_x_45) ;  /* 0x00000000000c7947 */ /* 0x000fec0003800000 */
.L_x_38:
[----:B------:R-:W0:Y:S01]  /*0840*/  MUFU.RSQ R0, -QNAN ;  /* 0xffc0000000007908 */ /* 0x000e220000001400 */
[----:B------:R-:W-:Y:S05]  /*0850*/  BRA `(.L_x_45) ;  /* 0x0000000000047947 */ /* 0x000fea0003800000 */
.L_x_37:
[----:B------:R-:W-:-:S07]  /*0860*/  FADD.FTZ R0, R0, R3 ;  /* 0x0000000300007221 */ /* 0x000fce0000010000 */
.L_x_45:
[----:B------:R-:W-:Y:S05]  /*0870*/  BSYNC.RECONVERGENT B1 ;  /* 0x0000000000017941 */ /* 0x000fea0003800200 */
.L_x_35:
[----:B------:R-:W-:-:S04]  /*0880*/  IMAD.MOV.U32 R5, RZ, RZ, 0x0 ;  /* 0x00000000ff057424 */ /* 0x000fc800078e00ff */
[----:B0-----:R-:W-:Y:S05]  /*0890*/  RET.REL.NODEC R4 `(discount) ;  /* 0xfffffff404d87950 */ /* 0x001fea0003c3ffff */
.L_x_46:
        /* <DEDUP_REMOVED lines=14> */
.L_x_125:


//--------------------- .text.accrue              --------------------------
	.section	.text.accrue,"ax",@progbits
	.align	128
        .global         accrue
        .type           accrue,@function
        .size           accrue,(.L_x_137 - accrue)
        .other          accrue,@"STO_CUDA_ENTRY STV_DEFAULT"
accrue:
.text.accrue:
        /* <DEDUP_REMOVED lines=12> */
[----:B0-----:R-:W-:-:S07]  /*00c0*/  IMAD.WIDE R4, R9, 0x4, R4 ;  /* 0x0000000409047825 */ /* 0x001fce00078e0204 */
[----:B------:R-:W0:Y:S01]  /*00d0*/  LDC.64 R6, c[0x0][0x3a0] ;  /* 0x0000e800ff067b82 */ /* 0x000e220000000a00 */
[----:B-1----:R-:W3:Y:S01]  /*00e0*/  LDG.E R4, desc[UR4][R4.64] ;  /* 0x0000000404047981 */ /* 0x002ee2000c1e1900 */
[----:B--2---:R-:W-:-:S06]  /*00f0*/  IMAD.WIDE R2, R9, 0x4, R2 ;  /* 0x0000000409027825 */ /* 0x004fcc00078e0202 */
[----:B------:R-:W2:Y:S01]  /*0100*/  LDG.E R2, desc[UR4][R2.64] ;  /* 0x0000000402027981 */ /* 0x000ea2000c1e1900 */
[----:B0-----:R-:W-:-:S04]  /*0110*/  IMAD.WIDE R6, R9, 0x4, R6 ;  /* 0x0000000409067825 */ /* 0x001fc800078e0206 */
[----:B---3--:R-:W-:-:S04]  /*0120*/  FFMA R11, R4, R11, 1 ;  /* 0x3f800000040b7423 */ /* 0x008fc8000000000b */
[----:B--2---:R-:W-:-:S05]  /*0130*/  FMUL R11, R2, R11 ;  /* 0x0000000b020b7220 */ /* 0x004fca0000400000 */
[----:B------:R-:W-:Y:S01]  /*0140*/  STG.E desc[UR4][R6.64], R11 ;  /* 0x0000000b06007986 */ /* 0x000fe2000c101904 */
[----:B------:R-:W-:Y:S05]  /*0150*/  EXIT ;  /* 0x000000000000794d */ /* 0x000fea0003800000 */
.L_x_47:
        /* <DEDUP_REMOVED lines=10> */
.L_x_137:


//--------------------- .text.cuDiv               --------------------------
	.section	.text.cuDiv,"ax",@progbits
	.align	128
        .global         cuDiv
        .type           cuDiv,@function
        .size           cuDiv,(.L_x_126 - cuDiv)
        .other          cuDiv,@"STO_CUDA_ENTRY STV_DEFAULT"
cuDiv:
.text.cuDiv:
        /* <DEDUP_REMOVED lines=10> */
[----:B------:R-:W2:Y:S01]  /*00a0*/  LDC.64 R4, c[0x0][0x388] ;  /* 0x0000e200ff047b82 */ /* 0x000ea20000000a00 */
[----:B0-----:R-:W-:-:S05]  /*00b0*/  IMAD.WIDE R6, R2, 0x4, R6 ;  /* 0x0000000402067825 */ /* 0x001fca00078e0206 */
[----:B-1----:R-:W3:Y:S01]  /*00c0*/  LDG.E R3, desc[UR4][R6.64] ;  /* 0x0000000406037981 */ /* 0x002ee2000c1e1900 */
[----:B--2---:R-:W-:-:S05]  /*00d0*/  IMAD.WIDE R4, R2, 0x4, R4 ;  /* 0x0000000402047825 */ /* 0x004fca00078e0204 */
[----:B------:R-:W2:Y:S01]  /*00e0*/  LDG.E R0, desc[UR4][R4.64] ;  /* 0x0000000404007981 */ /* 0x000ea2000c1e1900 */
[----:B------:R-:W-:Y:S01]  /*00f0*/  BSSY.RECONVERGENT B0, `(.L_x_48) ;  /* 0x000000c000007945 */ /* 0x000fe20003800200 */
[----:B---3--:R-:W0:Y:S08]  /*0100*/  MUFU.RCP R8, R3 ;  /* 0x0000000300087308 */ /* 0x008e300000001000 */
        /* <DEDUP_REMOVED lines=8> */
[----:B------:R-:W-:Y:S05]  /*0190*/  CALL.REL.NOINC `($__internal_3_$__cuda_sm3x_div_rn_noftz_f32_slowpath) ;  /* 0x0000000000187944 */ /* 0x000fea0003c00000 */
[----:B------:R-:W-:-:S07]  /*01a0*/  IMAD.MOV.U32 R9, RZ, RZ, R0 ;  /* 0x000000ffff097224 */ /* 0x000fce00078e0000 */
.L_x_49:
[----:B------:R-:W-:Y:S05]  /*01b0*/  BSYNC.RECONVERGENT B0 ;  /* 0x0000000000007941 */ /* 0x000fea0003800200 */
.L_x_48:
[----:B------:R-:W0:Y:S02]  /*01c0*/  LDC.64 R4, c[0x0][0x398] ;  /* 0x0000e600ff047b82 */ /* 0x000e240000000a00 */
[----:B0-----:R-:W-:-:S05]  /*01d0*/  IMAD.WIDE R2, R2, 0x4, R4 ;  /* 0x0000000402027825 */ /* 0x001fca00078e0204 */
[----:B------:R-:W-:Y:S01]  /*01e0*/  STG.E desc[UR4][R2.64], R9 ;  /* 0x0000000902007986 */ /* 0x000fe2000c101904 */
[----:B------:R-:W-:Y:S05]  /*01f0*/  EXIT ;  /* 0x000000000000794d */ /* 0x000fea0003800000 */
        .weak           $__internal_3_$__cuda_sm3x_div_rn_noftz_f32_slowpath
        .type           $__internal_3_$__cuda_sm3x_div_rn_noftz_f32_slowpath,@function
        .size           $__internal_3_$__cuda_sm3x_div_rn_noftz_f32_slowpath,(.L_x_126 - $__internal_3_$__cuda_sm3x_div_rn_noftz_f32_slowpath)
$__internal_3_$__cuda_sm3x_div_rn_noftz_f32_slowpath:
        /* <DEDUP_REMOVED lines=36> */
.L_x_51:
        /* <DEDUP_REMOVED lines=51> */
.L_x_58:
[----:B------:R-:W-:-:S04]  /*0770*/  LOP3.LUT R0, R0, 0x80000000, RZ, 0xc0, !PT ;  /* 0x8000000000007812 */ /* 0x000fc800078ec0ff */
[----:B------:R-:W-:Y:S01]  /*0780*/  LOP3.LUT R0, R0, 0x7f800000, RZ, 0xfc, !PT ;  /* 0x7f80000000007812 */ /* 0x000fe200078efcff */
[----:B------:R-:W-:Y:S06]  /*0790*/  BRA `(.L_x_59) ;  /* 0x0000000000047947 */ /* 0x000fec0003800000 */
.L_x_57:
[----:B------:R-:W-:-:S07]  /*07a0*/  IMAD R0, R6, 0x800000, R0 ;  /* 0x0080000006007824 */ /* 0x000fce00078e0200 */
.L_x_59:
[----:B------:R-:W-:Y:S05]  /*07b0*/  BSYNC.RECONVERGENT B2 ;  /* 0x0000000000027941 */ /* 0x000fea0003800200 */
.L_x_56:
[----:B------:R-:W-:Y:S05]  /*07c0*/  BRA `(.L_x_60) ;  /* 0x0000000000207947 */ /* 0x000fea0003800000 */
.L_x_55:
[----:B------:R-:W-:-:S04]  /*07d0*/  LOP3.LUT R0, R8, 0x80000000, R7, 0x48, !PT ;  /* 0x8000000008007812 */ /* 0x000fc800078e4807 */
[----:B------:R-:W-:Y:S01]  /*07e0*/  LOP3.LUT R0, R0, 0x7f800000, RZ, 0xfc, !PT ;  /* 0x7f80000000007812 */ /* 0x000fe200078efcff */
[----:B------:R-:W-:Y:S06]  /*07f0*/  BRA `(.L_x_60) ;  /* 0x0000000000147947 */ /* 0x000fec0003800000 */
.L_x_54:
[----:B------:R-:W-:Y:S01]  /*0800*/  LOP3.LUT R0, R8, 0x80000000, R7, 0x48, !PT ;  /* 0x8000000008007812 */ /* 0x000fe200078e4807 */
[----:B------:R-:W-:Y:S06]  /*0810*/  BRA `(.L_x_60) ;  /* 0x00000000000c7947 */ /* 0x000fec0003800000 */
.L_x_53:
[----:B------:R-:W0:Y:S01]  /*0820*/  MUFU.RSQ R0, -QNAN ;  /* 0xffc0000000007908 */ /* 0x000e220000001400 */
[----:B------:R-:W-:Y:S05]  /*0830*/  BRA `(.L_x_60) ;  /* 0x0000000000047947 */ /* 0x000fea0003800000 */
.L_x_52:
[----:B------:R-:W-:-:S07]  /*0840*/  FADD.FTZ R0, R0, R3 ;  /* 0x0000000300007221 */ /* 0x000fce0000010000 */
.L_x_60:
[----:B------:R-:W-:Y:S05]  /*0850*/  BSYNC.RECONVERGENT B1 ;  /* 0x0000000000017941 */ /* 0x000fea0003800200 */
.L_x_50:
[----:B------:R-:W-:-:S04]  /*0860*/  IMAD.MOV.U32 R5, RZ, RZ, 0x0 ;  /* 0x00000000ff057424 */ /* 0x000fc800078e00ff */
[----:B0-----:R-:W-:Y:S05]  /*0870*/  RET.REL.NODEC R4 `(cuDiv) ;  /* 0xfffffff404e07950 */ /* 0x001fea0003c3ffff */
.L_x_61:
        /* <DEDUP_REMOVED lines=16> */
.L_x_126:


//--------------------- .text.mult                --------------------------
	.section	.text.mult,"ax",@progbits
	.align	128
        .global         mult
        .type           mult,@function
        .size           mult,(.L_x_139 - mult)
        .other          mult,@"STO_CUDA_ENTRY STV_DEFAULT"
mult:
.text.mult:
        /* <DEDUP_REMOVED lines=12> */
[----:B0-----:R-:W-:-:S06]  /*00c0*/  IMAD.WIDE R2, R9, 0x4, R2 ;  /* 0x0000000409027825 */ /* 0x001fcc00078e0202 */
[----:B-1----:R-:W4:Y:S01]  /*00d0*/  LDG.E R2, desc[UR4][R2.64] ;  /* 0x0000000402027981 */ /* 0x002f22000c1e1900 */
[----:B--2---:R-:W-:-:S06]  /*00e0*/  IMAD.WIDE R4, R9, 0x4, R4 ;  /* 0x0000000409047825 */ /* 0x004fcc00078e0204 */
[----:B------:R-:W4:Y:S01]  /*00f0*/  LDG.E R5, desc[UR4][R4.64] ;  /* 0x0000000404057981 */ /* 0x000f22000c1e1900 */
[----:B---3--:R-:W-:-:S04]  /*0100*/  IMAD.WIDE R6, R9, 0x4, R6 ;  /* 0x0000000409067825 */ /* 0x008fc800078e0206 */
[----:B----4-:R-:W-:-:S05]  /*0110*/  FMUL R9, R2, R5 ;  /* 0x0000000502097220 */ /* 0x010fca0000400000 */
[----:B------:R-:W-:Y:S01]  /*0120*/  STG.E desc[UR4][R6.64], R9 ;  /* 0x0000000906007986 */ /* 0x000fe2000c101904 */
[----:B------:R-:W-:Y:S05]  /*0130*/  EXIT ;  /* 0x000000000000794d */ /* 0x000fea0003800000 */
.L_x_62:
        /* <DEDUP_REMOVED lines=12> */
.L_x_139:


//--------------------- .text.sub                 --------------------------
	.section	.text.sub,"ax",@progbits
	.align	128
        .global         sub
        .type           sub,@function
        .size           sub,(.L_x_140 - sub)
        .other          sub,@"STO_CUDA_ENTRY STV_DEFAULT"
sub:
.text.sub:
        /* <DEDUP_REMOVED lines=17> */
[----:B----4-:R-:W-:-:S05]  /*0110*/  FADD R9, R2, -R5 ;  /* 0x8000000502097221 */ /* 0x010fca0000000000 */
[----:B------:R-:W-:Y:S01]  /*0120*/  STG.E desc[UR4][R6.64], R9 ;  /* 0x0000000906007986 */ /* 0x000fe2000c101904 */
[----:B------:R-:W-:Y:S05]  /*0130*/  EXIT ;  /* 0x000000000000794d */ /* 0x000fea0003800000 */
.L_x_63:
        /* <DEDUP_REMOVED lines=12> */
.L_x_140:


//--------------------- .text.add                 --------------------------
	.section	.text.add,"ax",@progbits
	.align	128
        .global         add
        .type           add,@function
        .size           add,(.L_x_141 - add)
        .other          add,@"STO_CUDA_ENTRY STV_DEFAULT"
add:
.text.add:
        /* <DEDUP_REMOVED lines=17> */
[----:B----4-:R-:W-:-:S05]  /*0110*/  FADD R9, R2, R5 ;  /* 0x0000000502097221 */ /* 0x010fca0000000000 */
[----:B------:R-:W-:Y:S01]  /*0120*/  STG.E desc[UR4][R6.64], R9 ;  /* 0x0000000906007986 */ /* 0x000fe2000c101904 */
[----:B------:R-:W-:Y:S05]  /*0130*/  EXIT ;  /* 0x000000000000794d */ /* 0x000fea0003800000 */
.L_x_64:
        /* <DEDUP_REMOVED lines=12> */
.L_x_141:


//--------------------- .text.cuFloor             --------------------------
	.section	.text.cuFloor,"ax",@progbits
	.align	128
        .global         cuFloor
        .type           cuFloor,@function
        .size           cuFloor,(.L_x_142 - cuFloor)
        .other          cuFloor,@"STO_CUDA_ENTRY STV_DEFAULT"
cuFloor:
.text.cuFloor:
        /* <DEDUP_REMOVED lines=16> */
[----:B---3--:R-:W-:Y:S01]  /*0100*/  IMAD.WIDE R6, R9, 0x4, R6 ;  /* 0x0000000409067825 */ /* 0x008fe200078e0206 */
[----:B----4-:R-:W-:-:S04]  /*0110*/  FSETP.GT.AND P0, PT, R2, R5, PT ;  /* 0x000000050200720b */ /* 0x010fc80003f04000 */
[----:B------:R-:W-:-:S05]  /*0120*/  FSEL R9, R2, R5, P0 ;  /* 0x0000000502097208 */ /* 0x000fca0000000000 */
[----:B------:R-:W-:Y:S01]  /*0130*/  STG.E desc[UR4][R6.64], R9 ;  /* 0x0000000906007986 */ /* 0x000fe2000c101904 */
[----:B------:R-:W-:Y:S05]  /*0140*/  EXIT ;  /* 0x000000000000794d */ /* 0x000fea0003800000 */
.L_x_65:
        /* <DEDUP_REMOVED lines=11> */
.L_x_142:


//--------------------- .text.cap                 --------------------------
	.section	.text.cap,"ax",@progbits
	.align	128
        .global         cap
        .type           cap,@function
        .size           cap,(.L_x_143 - cap)
        .other          cap,@"STO_CUDA_ENTRY STV_DEFAULT"
cap:
.text.cap:
        /* <DEDUP_REMOVED lines=17> */
[----:B----4-:R-:W-:-:S04]  /*0110*/  FSETP.GEU.AND P0, PT, R2, R5, PT ;  /* 0x000000050200720b */ /* 0x010fc80003f0e000 */
[----:B------:R-:W-:-:S05]  /*0120*/  FSEL R9, R2, R5, !P0 ;  /* 0x0000000502097208 */ /* 0x000fca0004000000 */
[----:B------:R-:W-:Y:S01]  /*0130*/  STG.E desc[UR4][R6.64], R9 ;  /* 0x0000000906007986 */ /* 0x000fe2000c101904 */
[----:B------:R-:W-:Y:S05]  /*0140*/  EXIT ;  /* 0x000000000000794d */ /* 0x000fea0003800000 */
.L_x_66:
        /* <DEDUP_REMOVED lines=11> */
.L_x_143:


//--------------------- .text.cuAbs               --------------------------
	.section	.text.cuAbs,"ax",@progbits
	.align	128
        .global         cuAbs
        .type           cuAbs,@function
        .size           cuAbs,(.L_x_144 - cuAbs)
        .other          cuAbs,@"STO_CUDA_ENTRY STV_DEFAULT"
cuAbs:
.text.cuAbs:
        /* <DEDUP_REMOVED lines=11> */
[----:B0-----:R-:W-:-:S06]  /*00b0*/  IMAD.WIDE R2, R7, 0x4, R2 ;  /* 0x0000000407027825 */ /* 0x001fcc00078e0202 */
[----:B-1----:R-:W3:Y:S01]  /*00c0*/  LDG.E R2, desc[UR4][R2.64] ;  /* 0x0000000402027981 */ /* 0x002ee2000c1e1900 */
[----:B--2---:R-:W-:-:S04]  /*00d0*/  IMAD.WIDE R4, R7, 0x4, R4 ;  /* 0x0000000407047825 */ /* 0x004fc800078e0204 */
[----:B---3--:R-:W-:-:S05]  /*00e0*/  FADD R7, |R2|, -RZ ;  /* 0x800000ff02077221 */ /* 0x008fca0000000200 */
[----:B------:R-:W-:Y:S01]  /*00f0*/  STG.E desc[UR4][R4.64], R7 ;  /* 0x0000000704007986 */ /* 0x000fe2000c101904 */
[----:B------:R-:W-:Y:S05]  /*0100*/  EXIT ;  /* 0x000000000000794d */ /* 0x000fea0003800000 */
.L_x_67:
        /* <DEDUP_REMOVED lines=15> */
.L_x_144:


//--------------------- .text.invert              --------------------------
	.section	.text.invert,"ax",@progbits
	.align	128
        .global         invert
        .type           invert,@function
        .size           invert,(.L_x_127 - invert)
        .other          invert,@"STO_CUDA_ENTRY STV_DEFAULT"
invert:
.text.invert:
        /* <DEDUP_REMOVED lines=10> */
[----:B0-----:R-:W-:-:S05]  /*00a0*/  IMAD.WIDE R4, R3, 0x4, R4 ;  /* 0x0000000403047825 */ /* 0x001fca00078e0204 */
[----:B-1----:R-:W2:Y:S01]  /*00b0*/  LDG.E R0, desc[UR4][R4.64] ;  /* 0x0000000404007981 */ /* 0x002ea2000c1e1900 */
[----:B------:R-:W-:Y:S01]  /*00c0*/  BSSY.RECONVERGENT B0, `(.L_x_68) ;  /* 0x000000c000007945 */ /* 0x000fe20003800200 */
[----:B--2---:R-:W-:-:S05]  /*00d0*/  VIADD R2, R0, 0x1800000 ;  /* 0x0180000000027836 */ /* 0x004fca0000000000 */
[----:B------:R-:W-:-:S04]  /*00e0*/  LOP3.LUT R2, R2, 0x7f800000, RZ, 0xc0, !PT ;  /* 0x7f80000002027812 */ /* 0x000fc800078ec0ff */
[----:B------:R-:W-:-:S13]  /*00f0*/  ISETP.GT.U32.AND P0, PT, R2, 0x1ffffff, PT ;  /* 0x01ffffff0200780c */ /* 0x000fda0003f04070 */
[----:B------:R-:W-:Y:S05]  /*0100*/  @P0 BRA `(.L_x_69) ;  /* 0x00000000000c0947 */ /* 0x000fea0003800000 */
[----:B------:R-:W-:-:S07]  /*0110*/  MOV R4, 0x130 ;  /* 0x0000013000047802 */ /* 0x000fce0000000f00 */
[----:B------:R-:W-:Y:S05]  /*0120*/  CALL.REL.NOINC `($__internal_4_$__cuda_sm20_rcp_rn_f32_slowpath) ;  /* 0x0000000000287944 */ /* 0x000fea0003c00000 */
[----:B------:R-:W-:Y:S05]  /*0130*/  BRA `(.L_x_70) ;  /* 0x0000000000107947 */ /* 0x000fea0003800000 */
.L_x_69:
[----:B------:R-:W0:Y:S02]  /*0140*/  MUFU.RCP R7, R0 ;  /* 0x0000000000077308 */ /* 0x000e240000001000 */
[----:B0-----:R-:W-:-:S04]  /*0150*/  FFMA R2, R0, R7, -1 ;  /* 0xbf80000000027423 */ /* 0x001fc80000000007 */
[----:B------:R-:W-:-:S04]  /*0160*/  FADD.FTZ R2, -R2, -RZ ;  /* 0x800000ff02027221 */ /* 0x000fc80000010100 */
[----:B------:R-:W-:-:S07]  /*0170*/  FFMA R7, R7, R2, R7 ;  /* 0x0000000207077223 */ /* 0x000fce0000000007 */
.L_x_70:
[----:B------:R-:W-:Y:S05]  /*0180*/  BSYNC.RECONVERGENT B0 ;  /* 0x0000000000007941 */ /* 0x000fea0003800200 */
.L_x_68:
[----:B------:R-:W0:Y:S02]  /*0190*/  LDC.64 R4, c[0x0][0x390] ;  /* 0x0000e400ff047b82 */ /* 0x000e240000000a00 */
[----:B0-----:R-:W-:-:S05]  /*01a0*/  IMAD.WIDE R2, R3, 0x4, R4 ;  /* 0x0000000403027825 */ /* 0x001fca00078e0204 */
[----:B------:R-:W-:Y:S01]  /*01b0*/  STG.E desc[UR4][R2.64], R7 ;  /* 0x0000000702007986 */ /* 0x000fe2000c101904 */
[----:B------:R-:W-:Y:S05]  /*01c0*/  EXIT ;  /* 0x000000000000794d */ /* 0x000fea0003800000 */
        .weak           $__internal_4_$__cuda_sm20_rcp_rn_f32_slowpath
        .type           $__internal_4_$__cuda_sm20_rcp_rn_f32_slowpath,@function
        .size           $__internal_4_$__cuda_sm20_rcp_rn_f32_slowpath,(.L_x_127 - $__internal_4_$__cuda_sm20_rcp_rn_f32_slowpath)
$__internal_4_$__cuda_sm20_rcp_rn_f32_slowpath:
[----:B------:R-:W-:Y:S01]  /*01d0*/  IMAD.SHL.U32 R2, R0, 0x2, RZ ;  /* 0x0000000200027824 */ /* 0x000fe200078e00ff */
[----:B------:R-:W-:Y:S04]  /*01e0*/  BSSY.RECONVERGENT B1, `(.L_x_71) ;  /* 0x0000030000017945 */ /* 0x000fe80003800200 */
[----:B------:R-:W-:-:S04]  /*01f0*/  SHF.R.U32.HI R2, RZ, 0x18, R2 ;  /* 0x00000018ff027819 */ /* 0x000fc80000011602 */
[----:B------:R-:W-:-:S13]  /*0200*/  ISETP.NE.U32.AND P0, PT, R2, RZ, PT ;  /* 0x000000ff0200720c */ /* 0x000fda0003f05070 */
[----:B------:R-:W-:Y:S05]  /*0210*/  @P0 BRA `(.L_x_72) ;  /* 0x0000000000280947 */ /* 0x000fea0003800000 */
[----:B------:R-:W-:-:S05]  /*0220*/  IMAD.SHL.U32 R2, R0, 0x2, RZ ;  /* 0x0000000200027824 */ /* 0x000fca00078e00ff */
[----:B------:R-:W-:-:S13]  /*0230*/  ISETP.NE.AND P0, PT, R2, RZ, PT ;  /* 0x000000ff0200720c */ /* 0x000fda0003f05270 */
[----:B------:R-:W-:Y:S01]  /*0240*/  @P0 FFMA R6, R0, 1.84467440737095516160e+19, RZ ;  /* 0x5f80000000060823 */ /* 0x000fe200000000ff */
[----:B------:R-:W-:Y:S08]  /*0250*/  @!P0 MUFU.RCP R5, R0 ;  /* 0x0000000000058308 */ /* 0x000ff00000001000 */
[----:B------:R-:W0:Y:S02]  /*0260*/  @P0 MUFU.RCP R7, R6 ;  /* 0x0000000600070308 */ /* 0x000e240000001000 */
[----:B0-----:R-:W-:-:S04]  /*0270*/  @P0 FFMA R2, R6, R7, -1 ;  /* 0xbf80000006020423 */ /* 0x001fc80000000007 */
[----:B------:R-:W-:-:S04]  /*0280*/  @P0 FADD.FTZ R2, -R2, -RZ ;  /* 0x800000ff02020221 */ /* 0x000fc80000010100 */
[----:B------:R-:W-:-:S04]  /*0290*/  @P0 FFMA R2, R7, R2, R7 ;  /* 0x0000000207020223 */ /* 0x000fc80000000007 */
[----:B------:R-:W-:Y:S01]  /*02a0*/  @P0 FFMA R5, R2, 1.84467440737095516160e+19, RZ ;  /* 0x5f80000002050823 */ /* 0x000fe200000000ff */
[----:B------:R-:W-:Y:S06]  /*02b0*/  BRA `(.L_x_73) ;  /* 0x0000000000887947 */ /* 0x000fec0003800000 */
.L_x_72:
[----:B------:R-:W-:-:S05]  /*02c0*/  VIADD R5, R2, 0xffffff03 ;  /* 0xffffff0302057836 */ /* 0x000fca0000000000 */
[----:B------:R-:W-:-:S13]  /*02d0*/  ISETP.GT.U32.AND P0, PT, R5, 0x1, PT ;  /* 0x000000010500780c */ /* 0x000fda0003f04070 */
[----:B------:R-:W-:Y:S05]  /*02e0*/  @P0 BRA `(.L_x_74) ;  /* 0x0000000000780947 */ /* 0x000fea0003800000 */
[----:B------:R-:W-:Y:S01]  /*02f0*/  LOP3.LUT R6, R0, 0x7fffff, RZ, 0xc0, !PT ;  /* 0x007fffff00067812 */ /* 0x000fe200078ec0ff */
[----:B------:R-:W-:-:S03]  /*0300*/  IMAD.MOV.U32 R10, RZ, RZ, 0x3 ;  /* 0x00000003ff0a7424 */ /* 0x000fc600078e00ff */
[----:B------:R-:W-:Y:S02]  /*0310*/  LOP3.LUT R6, R6, 0x3f800000, RZ, 0xfc, !PT ;  /* 0x3f80000006067812 */ /* 0x000fe400078efcff */
[----:B------:R-:W-:Y:S02]  /*0320*/  SHF.L.U32 R11, R10, R5, RZ ;  /* 0x000000050a0b7219 */ /* 0x000fe400000006ff */
[----:B------:R-:W0:Y:S02]  /*0330*/  MUFU.RCP R7, R6 ;  /* 0x0000000600077308 */ /* 0x000e240000001000 */
[----:B0-----:R-:W-:-:S04]  /*0340*/  FFMA R8, R6, R7, -1 ;  /* 0xbf80000006087423 */ /* 0x001fc80000000007 */
[----:B------:R-:W-:-:S04]  /*0350*/  FADD.FTZ R8, -R8, -RZ ;  /* 0x800000ff08087221 */ /* 0x000fc80000010100 */
[CCC-:B------:R-:W-:Y:S01]  /*0360*/  FFMA.RM R9, R7.reuse, R8.reuse, R7.reuse ;  /* 0x0000000807097223 */ /* 0x1c0fe20000004007 */
[----:B------:R-:W-:-:S04]  /*0370*/  FFMA.RP R8, R7, R8, R7 ;  /* 0x0000000807087223 */ /* 0x000fc80000008007 */
[C---:B------:R-:W-:Y:S02]  /*0380*/  LOP3.LUT R7, R9.reuse, 0x7fffff, RZ, 0xc0, !PT ;  /* 0x007fffff09077812 */ /* 0x040fe400078ec0ff */
[----:B------:R-:W-:Y:S02]  /*0390*/  FSETP.NEU.FTZ.AND P0, PT, R9, R8, PT ;  /* 0x000000080900720b */ /* 0x000fe40003f1d000 */
[----:B------:R-:W-:Y:S02]  /*03a0*/  LOP3.LUT R8, R7, 0x800000, RZ, 0xfc, !PT ;  /* 0x0080000007087812 */ /* 0x000fe400078efcff */
[----:B------:R-:W-:Y:S02]  /*03b0*/  SEL R7, RZ, 0xffffffff, !P0 ;  /* 0xffffffffff077807 */ /* 0x000fe40004000000 */
[----:B------:R-:W-:-:S03]  /*03c0*/  LOP3.LUT R6, R11, R8, RZ, 0xc0, !PT ;  /* 0x000000080b067212 */ /* 0x000fc600078ec0ff */
[----:B------:R-:W-:Y:S01]  /*03d0*/  IMAD.MOV R7, RZ, RZ, -R7 ;  /* 0x000000ffff077224 */ /* 0x000fe200078e0a07 */
[----:B------:R-:W-:-:S04]  /*03e0*/  SHF.R.U32.HI R6, RZ, R5, R6 ;  /* 0x00000005ff067219 */ /* 0x000fc80000011606 */
[----:B------:R-:W-:Y:S02]  /*03f0*/  LOP3.LUT P1, RZ, R7, R5, R8, 0xf8, !PT ;  /* 0x0000000507ff7212 */ /* 0x000fe4000782f808 */
[C---:B------:R-:W-:Y:S02]  /*0400*/  LOP3.LUT P0, RZ, R6.reuse, 0x1, RZ, 0xc0, !PT ;  /* 0x0000000106ff7812 */ /* 0x040fe4000780c0ff */
[----:B------:R-:W-:-:S04]  /*0410*/  LOP3.LUT P2, RZ, R6, 0x2, RZ, 0xc0, !PT ;  /* 0x0000000206ff7812 */ /* 0x000fc8000784c0ff */
[----:B------:R-:W-:Y:S02]  /*0420*/  PLOP3.LUT P0, PT, P0, P1, P2, 0xe0, 0x0 ;  /* 0x000000000000781c */ /* 0x000fe40000703c20 */
[----:B------:R-:W-:Y:S02]  /*0430*/  LOP3.LUT P1, RZ, R0, 0x7fffff, RZ, 0xc0, !PT ;  /* 0x007fffff00ff7812 */ /* 0x000fe4000782c0ff */
[----:B------:R-:W-:-:S04]  /*0440*/  SEL R5, RZ, 0x1, !P0 ;  /* 0x00000001ff057807 */ /* 0x000fc80004000000 */
[----:B------:R-:W-:-:S04]  /*0450*/  IADD3 R5, PT, PT, -R5, RZ, RZ ;  /* 0x000000ff05057210 */ /* 0x000fc80007ffe1ff */
[----:B------:R-:W-:Y:S01]  /*0460*/  ISETP.GE.AND P0, PT, R5, RZ, PT ;  /* 0x000000ff0500720c */ /* 0x000fe20003f06270 */
[----:B------:R-:W-:-:S05]  /*0470*/  VIADD R5, R2, 0xffffff04 ;  /* 0xffffff0402057836 */ /* 0x000fca0000000000 */
[----:B------:R-:W-:-:S07]  /*0480*/  SHF.R.U32.HI R5, RZ, R5, R8 ;  /* 0x00000005ff057219 */ /* 0x000fce0000011608 */
[----:B------:R-:W-:-:S04]  /*0490*/  @!P0 VIADD R5, R5, 0x1 ;  /* 0x0000000105058836 */ /* 0x000fc80000000000 */
[----:B------:R-:W-:-:S05]  /*04a0*/  @!P1 IMAD.SHL.U32 R5, R5, 0x2, RZ ;  /* 0x0000000205059824 */ /* 0x000fca00078e00ff */
[----:B------:R-:W-:Y:S01]  /*04b0*/  LOP3.LUT R5, R5, 0x80000000, R0, 0xf8, !PT ;  /* 0x8000000005057812 */ /* 0x000fe200078ef800 */
[----:B------:R-:W-:Y:S06]  /*04c0*/  BRA `(.L_x_73) ;  /* 0x0000000000047947 */ /* 0x000fec0003800000 */
.L_x_74:
[----:B------:R0:W1:Y:S02]  /*04d0*/  MUFU.RCP R5, R0 ;  /* 0x0000000000057308 */ /* 0x0000640000001000 */
.L_x_73:
[----:B------:R-:W-:Y:S05]  /*04e0*/  BSYNC.RECONVERGENT B1 ;  /* 0x0000000000017941 */ /* 0x000fea0003800200 */
.L_x_71:
[----:B-1----:R-:W-:Y:S01]  /*04f0*/  MOV R7, R5 ;  /* 0x0000000500077202 */ /* 0x002fe20000000f00 */
[----:B------:R-:W-:-:S04]  /*0500*/  IMAD.MOV.U32 R5, RZ, RZ, 0x0 ;  /* 0x00000000ff057424 */ /* 0x000fc800078e00ff */
[----:B0-----:R-:W-:Y:S05]  /*0510*/  RET.REL.NODEC R4 `(invert) ;  /* 0xfffffff804b87950 */ /* 0x001fea0003c3ffff */
.L_x_75:
        /* <DEDUP_REMOVED lines=14> */
.L_x_127:


//--------------------- .text.cuLog               --------------------------
	.section	.text.cuLog,"ax",@progbits
	.align	128
        .global         cuLog
        .type           cuLog,@function
        .size           cuLog,(.L_x_146 - cuLog)
        .other          cuLog,@"STO_CUDA_ENTRY STV_DEFAULT"
cuLog:
.text.cuLog:
        /* <DEDUP_REMOVED lines=11> */
[----:B-1----:R0:W2:Y:S01]  /*00b0*/  LDG.E R0, desc[UR4][R2.64] ;  /* 0x0000000402007981 */ /* 0x0020a2000c1e1900 */
[----:B------:R-:W-:Y:S01]  /*00c0*/  HFMA2 R9, -RZ, RZ, 1.5048828125, 33.21875 ;  /* 0x3e055027ff097431 */ /* 0x000fe200000001ff */
[----:B0-----:R-:W0:Y:S02]  /*00d0*/  LDC.64 R2, c[0x0][0x390] ;  /* 0x0000e400ff027b82 */ /* 0x001e240000000a00 */
[----:B0-----:R-:W-:Y:S01]  /*00e0*/  IMAD.WIDE R2, R5, 0x4, R2 ;  /* 0x0000000405027825 */ /* 0x001fe200078e0202 */
[----:B--2---:R-:W-:-:S13]  /*00f0*/  FSETP.GEU.AND P0, PT, R0, 1.175494350822287508e-38, PT ;  /* 0x008000000000780b */ /* 0x004fda0003f0e000 */
[----:B------:R-:W-:-:S05]  /*0100*/  @!P0 FMUL R0, R0, 8388608 ;  /* 0x4b00000000008820 */ /* 0x000fca0000400000 */
[----:B------:R-:W-:-:S04]  /*0110*/  IADD3 R4, PT, PT, R0, -0x3f2aaaab, RZ ;  /* 0xc0d5555500047810 */ /* 0x000fc80007ffe0ff */
[----:B------:R-:W-:-:S04]  /*0120*/  LOP3.LUT R7, R4, 0xff800000, RZ, 0xc0, !PT ;  /* 0xff80000004077812 */ /* 0x000fc800078ec0ff */
[-C--:B------:R-:W-:Y:S02]  /*0130*/  IADD3 R4, PT, PT, R0, -R7.reuse, RZ ;  /* 0x8000000700047210 */ /* 0x080fe40007ffe0ff */
[----:B------:R-:W-:-:S03]  /*0140*/  I2FP.F32.S32 R7, R7 ;  /* 0x0000000700077245 */ /* 0x000fc60000201400 */
[----:B------:R-:W-:Y:S01]  /*0150*/  FADD R6, R4, -1 ;  /* 0xbf80000004067421 */ /* 0x000fe20000000000 */
[----:B------:R-:W-:Y:S02]  /*0160*/  FSEL R4, RZ, -23, P0 ;  /* 0xc1b80000ff047808 */ /* 0x000fe40000000000 */
[----:B------:R-:W-:Y:S01]  /*0170*/  ISETP.GT.U32.AND P0, PT, R0, 0x7f7fffff, PT ;  /* 0x7f7fffff0000780c */ /* 0x000fe20003f04070 */
[C---:B------:R-:W-:Y:S02]  /*0180*/  FFMA R9, R6.reuse, -R9, 0.14084610342979431152 ;  /* 0x3e1039f606097423 */ /* 0x040fe40000000809 */
[----:B------:R-:W-:Y:S01]  /*0190*/  FFMA R4, R7, 1.1920928955078125e-07, R4 ;  /* 0x3400000007047823 */ /* 0x000fe20000000004 */
[----:B------:R-:W-:Y:S01]  /*01a0*/  MOV R7, 0x7f800000 ;  /* 0x7f80000000077802 */ /* 0x000fe20000000f00 */
[----:B------:R-:W-:-:S04]  /*01b0*/  FFMA R9, R6, R9, -0.12148627638816833496 ;  /* 0xbdf8cdcc06097423 */ /* 0x000fc80000000009 */
[----:B------:R-:W-:-:S04]  /*01c0*/  FFMA R9, R6, R9, 0.13980610668659210205 ;  /* 0x3e0f295506097423 */ /* 0x000fc80000000009 */
[----:B------:R-:W-:-:S04]  /*01d0*/  FFMA R9, R6, R9, -0.16684235632419586182 ;  /* 0xbe2ad8b906097423 */ /* 0x000fc80000000009 */
[----:B------:R-:W-:-:S04]  /*01e0*/  FFMA R9, R6, R9, 0.20012299716472625732 ;  /* 0x3e4ced0b06097423 */ /* 0x000fc80000000009 */
[----:B------:R-:W-:-:S04]  /*01f0*/  FFMA R9, R6, R9, -0.24999669194221496582 ;  /* 0xbe7fff2206097423 */ /* 0x000fc80000000009 */
[----:B------:R-:W-:-:S04]  /*0200*/  FFMA R9, R6, R9, 0.33333182334899902344 ;  /* 0x3eaaaa7806097423 */ /* 0x000fc80000000009 */
[----:B------:R-:W-:-:S04]  /*0210*/  FFMA R9, R6, R9, -0.5 ;  /* 0xbf00000006097423 */ /* 0x000fc80000000009 */
[----:B------:R-:W-:-:S04]  /*0220*/  FMUL R9, R6, R9 ;  /* 0x0000000906097220 */ /* 0x000fc80000400000 */
[----:B------:R-:W-:-:S04]  /*0230*/  FFMA R9, R6, R9, R6 ;  /* 0x0000000906097223 */ /* 0x000fc80000000006 */
[----:B------:R-:W-:Y:S01]  /*0240*/  FFMA R4, R4, 0.69314718246459960938, R9 ;  /* 0x3f31721804047823 */ /* 0x000fe20000000009 */
[C---:B------:R-:W-:Y:S01]  /*0250*/  @P0 FFMA R4, R0.reuse, R7, +INF ;  /* 0x7f80000000040423 */ /* 0x040fe20000000007 */
[----:B------:R-:W-:-:S04]  /*0260*/  FSETP.NEU.AND P0, PT, R0, RZ, PT ;  /* 0x000000ff0000720b */ /* 0x000fc80003f0d000 */
[----:B------:R-:W-:-:S05]  /*0270*/  FSEL R5, R4, -INF , P0 ;  /* 0xff80000004057808 */ /* 0x000fca0000000000 */
[----:B------:R-:W-:Y:S01]  /*0280*/  STG.E desc[UR4][R2.64], R5 ;  /* 0x0000000502007986 */ /* 0x000fe2000c101904 */
[----:B------:R-:W-:Y:S05]  /*0290*/  EXIT ;  /* 0x000000000000794d */ /* 0x000fea0003800000 */
.L_x_76:
        /* <DEDUP_REMOVED lines=14> */
.L_x_146:


//--------------------- .text.cuExp               --------------------------
	.section	.text.cuExp,"ax",@progbits
	.align	128
        .global         cuExp
        .type           cuExp,@function
        .size           cuExp,(.L_x_147 - cuExp)
        .other          cuExp,@"STO_CUDA_ENTRY STV_DEFAULT"
cuExp:
.text.cuExp:
        /* <DEDUP_REMOVED lines=10> */
[----:B0-----:R-:W-:-:S06]  /*00a0*/  IMAD.WIDE R6, R0, 0x4, R6 ;  /* 0x0000000400067825 */ /* 0x001fcc00078e0206 */
[----:B-1----:R-:W2:Y:S01]  /*00b0*/  LDG.E R6, desc[UR4][R6.64] ;  /* 0x0000000406067981 */ /* 0x002ea2000c1e1900 */
[----:B------:R-:W-:Y:S01]  /*00c0*/  IMAD.MOV.U32 R4, RZ, RZ, 0x652b82fe ;  /* 0x652b82feff047424 */ /* 0x000fe200078e00ff */
[----:B------:R-:W-:Y:S01]  /*00d0*/  UMOV UR6, 0xfefa39ef ;  /* 0xfefa39ef00067882 */ /* 0x000fe20000000000 */
[----:B------:R-:W-:Y:S01]  /*00e0*/  IMAD.MOV.U32 R5, RZ, RZ, 0x3ff71547 ;  /* 0x3ff71547ff057424 */ /* 0x000fe200078e00ff */
[----:B------:R-:W-:Y:S01]  /*00f0*/  UMOV UR7, 0x3fe62e42 ;  /* 0x3fe62e4200077882 */ /* 0x000fe20000000000 */
[----:B------:R-:W-:Y:S01]  /*0100*/  BSSY.RECONVERGENT B0, `(.L_x_77) ;  /* 0x0000038000007945 */ /* 0x000fe20003800200 */
[----:B--2---:R-:W0:Y:S03]  /*0110*/  F2F.F64.F32 R2, R6 ;  /* 0x0000000600027310 */ /* 0x004e260000201800 */
[----:B0-----:R-:W-:Y:S01]  /*0120*/  DFMA R4, R2, R4, 6.75539944105574400000e+15 ;  /* 0x433800000204742b */ /* 0x001fe20000000004 */
[----:B------:R-:W-:-:S07]  /*0130*/  FSETP.GEU.AND P0, PT, |R3|, 4.1917929649353027344, PT ;  /* 0x4086232b0300780b */ /* 0x000fce0003f0e200 */
[----:B------:R-:W-:-:S08]  /*0140*/  DADD R8, R4, -6.75539944105574400000e+15 ;  /* 0xc338000004087429 */ /* 0x000fd00000000000 */
[----:B------:R-:W-:Y:S01]  /*0150*/  DFMA R10, R8, -UR6, R2 ;  /* 0x80000006080a7c2b */ /* 0x000fe20008000002 */
[----:B------:R-:W-:Y:S01]  /*0160*/  UMOV UR6, 0x3b39803f ;  /* 0x3b39803f00067882 */ /* 0x000fe20000000000 */
[----:B------:R-:W-:-:S06]  /*0170*/  UMOV UR7, 0x3c7abc9e ;  /* 0x3c7abc9e00077882 */ /* 0x000fcc0000000000 */
[----:B------:R-:W-:Y:S01]  /*0180*/  DFMA R8, R8, -UR6, R10 ;  /* 0x8000000608087c2b */ /* 0x000fe2000800000a */
[----:B------:R-:W-:Y:S01]  /*0190*/  UMOV UR6, 0x69ce2bdf ;  /* 0x69ce2bdf00067882 */ /* 0x000fe20000000000 */
[----:B------:R-:W-:Y:S01]  /*01a0*/  IMAD.MOV.U32 R10, RZ, RZ, -0x35dec16 ;  /* 0xfca213eaff0a7424 */ /* 0x000fe200078e00ff */
[----:B------:R-:W-:Y:S01]  /*01b0*/  MOV R11, 0x3e928af3 ;  /* 0x3e928af3000b7802 */ /* 0x000fe20000000f00 */
[----:B------:R-:W-:-:S05]  /*01c0*/  UMOV UR7, 0x3e5ade15 ;  /* 0x3e5ade1500077882 */ /* 0x000fca0000000000 */
[----:B------:R-:W-:Y:S01]  /*01d0*/  DFMA R10, R8, UR6, R10 ;  /* 0x00000006080a7c2b */ /* 0x000fe2000800000a */
[----:B------:R-:W-:Y:S01]  /*01e0*/  UMOV UR6, 0x62401315 ;  /* 0x6240131500067882 */ /* 0x000fe20000000000 */
[----:B------:R-:W-:-:S06]  /*01f0*/  UMOV UR7, 0x3ec71dee ;  /* 0x3ec71dee00077882 */ /* 0x000fcc0000000000 */
[----:B------:R-:W-:Y:S01]  /*0200*/  DFMA R10, R8, R10, UR6 ;  /* 0x00000006080a7e2b */ /* 0x000fe2000800000a */
        /* <DEDUP_REMOVED lines=20> */
[----:B------:R-:W-:-:S08]  /*0350*/  DFMA R10, R8, R10, UR6 ;  /* 0x00000006080a7e2b */ /* 0x000fd0000800000a */
[C---:B------:R-:W-:Y:S02]  /*0360*/  DFMA R12, R8.reuse, R10, 1 ;  /* 0x3ff00000080c742b */ /* 0x040fe4000000000a */
[----:B------:R-:W0:Y:S06]  /*0370*/  LDC.64 R10, c[0x0][0x390] ;  /* 0x0000e400ff0a7b82 */ /* 0x000e2c0000000a00 */
[----:B------:R-:W-:-:S10]  /*0380*/  DFMA R12, R8, R12, 1 ;  /* 0x3ff00000080c742b */ /* 0x000fd4000000000c */
[----:B------:R-:W-:Y:S02]  /*0390*/  IMAD R9, R4, 0x100000, R13 ;  /* 0x0010000004097824 */ /* 0x000fe400078e020d */
[----:B------:R-:W-:Y:S01]  /*03a0*/  IMAD.MOV.U32 R8, RZ, RZ, R12 ;  /* 0x000000ffff087224 */ /* 0x000fe200078e000c */
[----:B------:R-:W-:Y:S06]  /*03b0*/  @!P0 BRA `(.L_x_78) ;  /* 0x0000000000308947 */ /* 0x000fec0003800000 */
[----:B------:R-:W-:Y:S01]  /*03c0*/  FSETP.GEU.AND P1, PT, |R3|, 4.2275390625, PT ;  /* 0x408748000300780b */ /* 0x000fe20003f2e200 */
[----:B------:R-:W-:Y:S01]  /*03d0*/  DADD R2, R2, +INF ;  /* 0x7ff0000002027429 */ /* 0x000fe20000000000 */
[----:B------:R-:W-:-:S09]  /*03e0*/  FSETP.GEU.AND P0, PT, R6, RZ, PT ;  /* 0x000000ff0600720b */ /* 0x000fd20003f0e000 */
[----:B------:R-:W-:Y:S02]  /*03f0*/  FSEL R8, R2, RZ, P0 ;  /* 0x000000ff02087208 */ /* 0x000fe40000000000 */
[C---:B------:R-:W-:Y:S02]  /*0400*/  @!P1 LEA.HI R5, R4.reuse, R4, RZ, 0x1 ;  /* 0x0000000404059211 */ /* 0x040fe400078f08ff */
[----:B------:R-:W-:Y:S02]  /*0410*/  FSEL R9, R3, RZ, P0 ;  /* 0x000000ff03097208 */ /* 0x000fe40000000000 */
[----:B------:R-:W-:Y:S02]  /*0420*/  @!P1 SHF.R.S32.HI R5, RZ, 0x1, R5 ;  /* 0x00000001ff059819 */ /* 0x000fe40000011405 */
[----:B------:R-:W-:Y:S02]  /*0430*/  @!P1 MOV R2, RZ ;  /* 0x000000ff00029202 */ /* 0x000fe40000000f00 */
[----:B------:R-:W-:Y:S01]  /*0440*/  @!P1 IADD3 R4, PT, PT, R4, -R5, RZ ;  /* 0x8000000504049210 */ /* 0x000fe20007ffe0ff */
[----:B------:R-:W-:-:S03]  /*0450*/  @!P1 IMAD R13, R5, 0x100000, R13 ;  /* 0x00100000050d9824 */ /* 0x000fc600078e020d */
[----:B------:R-:W-:-:S06]  /*0460*/  @!P1 LEA R3, R4, 0x3ff00000, 0x14 ;  /* 0x3ff0000004039811 */ /* 0x000fcc00078ea0ff */
[----:B------:R-:W-:-:S11]  /*0470*/  @!P1 DMUL R8, R12, R2 ;  /* 0x000000020c089228 */ /* 0x000fd60000000000 */
.L_x_78:
[----:B------:R-:W-:Y:S05]  /*0480*/  BSYNC.RECONVERGENT B0 ;  /* 0x0000000000007941 */ /* 0x000fea0003800200 */
.L_x_77:
[----:B------:R-:W1:Y:S01]  /*0490*/  F2F.F32.F64 R9, R8 ;  /* 0x0000000800097310 */ /* 0x000e620000301000 */
[----:B0-----:R-:W-:-:S05]  /*04a0*/  IMAD.WIDE R10, R0, 0x4, R10 ;  /* 0x00000004000a7825 */ /* 0x001fca00078e020a */
[----:B-1----:R-:W-:Y:S01]  /*04b0*/  STG.E desc[UR4][R10.64], R9 ;  /* 0x000000090a007986 */ /* 0x002fe2000c101904 */
[----:B------:R-:W-:Y:S05]  /*04c0*/  EXIT ;  /* 0x000000000000794d */ /* 0x000fea0003800000 */
.L_x_79:
        /* <DEDUP_REMOVED lines=11> */
.L_x_147:


//--------------------- .text.cuSqrt              --------------------------
	.section	.text.cuSqrt,"ax",@progbits
	.align	128
        .global         cuSqrt
        .type           cuSqrt,@function
        .size           cuSqrt,(.L_x_128 - cuSqrt)
        .other          cuSqrt,@"STO_CUDA_ENTRY STV_DEFAULT"
cuSqrt:
.text.cuSqrt:
        /* <DEDUP_REMOVED lines=13> */
[----:B--2---:R-:W-:Y:S01]  /*00d0*/  IADD3 R4, PT, PT, R0, -0xd000000, RZ ;  /* 0xf300000000047810 */ /* 0x004fe20007ffe0ff */
[----:B------:R0:W1:Y:S03]  /*00e0*/  MUFU.RSQ R7, R0 ;  /* 0x0000000000077308 */ /* 0x0000660000001400 */
[----:B------:R-:W-:-:S13]  /*00f0*/  ISETP.GT.U32.AND P0, PT, R4, 0x727fffff, PT ;  /* 0x727fffff0400780c */ /* 0x000fda0003f04070 */
[----:B0-----:R-:W-:Y:S05]  /*0100*/  @!P0 BRA `(.L_x_81) ;  /* 0x00000000000c8947 */ /* 0x001fea0003800000 */
[----:B------:R-:W-:-:S07]  /*0110*/  MOV R9, 0x130 ;  /* 0x0000013000097802 */ /* 0x000fce0000000f00 */
[----:B-1----:R-:W-:Y:S05]  /*0120*/  CALL.REL.NOINC `($__internal_5_$__cuda_sm20_sqrt_rn_f32_slowpath) ;  /* 0x0000000000287944 */ /* 0x002fea0003c00000 */
[----:B------:R-:W-:Y:S05]  /*0130*/  BRA `(.L_x_82) ;  /* 0x0000000000107947 */ /* 0x000fea0003800000 */
.L_x_81:
[----:B-1----:R-:W-:Y:S01]  /*0140*/  FMUL.FTZ R3, R0, R7 ;  /* 0x0000000700037220 */ /* 0x002fe20000410000 */
[----:B------:R-:W-:-:S03]  /*0150*/  FMUL.FTZ R7, R7, 0.5 ;  /* 0x3f00000007077820 */ /* 0x000fc60000410000 */
[----:B------:R-:W-:-:S04]  /*0160*/  FFMA R0, -R3, R3, R0 ;  /* 0x0000000303007223 */ /* 0x000fc80000000100 */
[----:B------:R-:W-:-:S07]  /*0170*/  FFMA R7, R0, R7, R3 ;  /* 0x0000000700077223 */ /* 0x000fce0000000003 */
.L_x_82:
[----:B------:R-:W-:Y:S05]  /*0180*/  BSYNC.RECONVERGENT B0 ;  /* 0x0000000000007941 */ /* 0x000fea0003800200 */
.L_x_80:
[----:B------:R-:W0:Y:S02]  /*0190*/  LDC.64 R2, c[0x0][0x390] ;  /* 0x0000e400ff027b82 */ /* 0x000e240000000a00 */
[----:B0-----:R-:W-:-:S05]  /*01a0*/  IMAD.WIDE R2, R5, 0x4, R2 ;  /* 0x0000000405027825 */ /* 0x001fca00078e0202 */
[----:B------:R-:W-:Y:S01]  /*01b0*/  STG.E desc[UR4][R2.64], R7 ;  /* 0x0000000702007986 */ /* 0x000fe2000c101904 */
[----:B------:R-:W-:Y:S05]  /*01c0*/  EXIT ;  /* 0x000000000000794d */ /* 0x000fea0003800000 */
        .weak           $__internal_5_$__cuda_sm20_sqrt_rn_f32_slowpath
        .type           $__internal_5_$__cuda_sm20_sqrt_rn_f32_slowpath,@function
        .size           $__internal_5_$__cuda_sm20_sqrt_rn_f32_slowpath,(.L_x_128 - $__internal_5_$__cuda_sm20_sqrt_rn_f32_slowpath)
$__internal_5_$__cuda_sm20_sqrt_rn_f32_slowpath:
[----:B------:R-:W-:-:S13]  /*01d0*/  LOP3.LUT P0, RZ, R0, 0x7fffffff, RZ, 0xc0, !PT ;  /* 0x7fffffff00ff7812 */ /* 0x000fda000780c0ff */
[----:B------:R-:W-:Y:S01]  /*01e0*/  @!P0 MOV R2, R0 ;  /* 0x0000000000028202 */ /* 0x000fe20000000f00 */
[----:B------:R-:W-:Y:S06]  /*01f0*/  @!P0 BRA `(.L_x_83) ;  /* 0x0000000000408947 */ /* 0x000fec0003800000 */
[----:B------:R-:W-:-:S13]  /*0200*/  FSETP.GEU.FTZ.AND P0, PT, R0, RZ, PT ;  /* 0x000000ff0000720b */ /* 0x000fda0003f1e000 */
[----:B------:R-:W-:Y:S01]  /*0210*/  @!P0 MOV R2, 0x7fffffff ;  /* 0x7fffffff00028802 */ /* 0x000fe20000000f00 */
[----:B------:R-:W-:Y:S06]  /*0220*/  @!P0 BRA `(.L_x_83) ;  /* 0x0000000000348947 */ /* 0x000fec0003800000 */
[----:B------:R-:W-:-:S13]  /*0230*/  FSETP.GTU.FTZ.AND P0, PT, |R0|, +INF , PT ;  /* 0x7f8000000000780b */ /* 0x000fda0003f1c200 */
[----:B------:R-:W-:Y:S01]  /*0240*/  @P0 FADD.FTZ R2, R0, 1 ;  /* 0x3f80000000020421 */ /* 0x000fe20000010000 */
[----:B------:R-:W-:Y:S06]  /*0250*/  @P0 BRA `(.L_x_83) ;  /* 0x0000000000280947 */ /* 0x000fec0003800000 */
[----:B------:R-:W-:-:S13]  /*0260*/  FSETP.NEU.FTZ.AND P0, PT, |R0|, +INF , PT ;  /* 0x7f8000000000780b */ /* 0x000fda0003f1d200 */
[----:B------:R-:W-:-:S04]  /*0270*/  @P0 FFMA R3, R0, 1.84467440737095516160e+19, RZ ;  /* 0x5f80000000030823 */ /* 0x000fc800000000ff */
[----:B------:R-:W0:Y:S02]  /*0280*/  @P0 MUFU.RSQ R2, R3 ;  /* 0x0000000300020308 */ /* 0x000e240000001400 */
[----:B0-----:R-:W-:Y:S01]  /*0290*/  @P0 FMUL.FTZ R4, R3, R2 ;  /* 0x0000000203040220 */ /* 0x001fe20000410000 */
[----:B------:R-:W-:Y:S01]  /*02a0*/  @P0 FMUL.FTZ R8, R2, 0.5 ;  /* 0x3f00000002080820 */ /* 0x000fe20000410000 */
[----:B------:R-:W-:Y:S02]  /*02b0*/  @!P0 MOV R2, R0 ;  /* 0x0000000000028202 */ /* 0x000fe40000000f00 */
[----:B------:R-:W-:-:S04]  /*02c0*/  @P0 FADD.FTZ R6, -R4, -RZ ;  /* 0x800000ff04060221 */ /* 0x000fc80000010100 */
[----:B------:R-:W-:-:S04]  /*02d0*/  @P0 FFMA R7, R4, R6, R3 ;  /* 0x0000000604070223 */ /* 0x000fc80000000003 */
[----:B------:R-:W-:-:S04]  /*02e0*/  @P0 FFMA R7, R7, R8, R4 ;  /* 0x0000000807070223 */ /* 0x000fc80000000004 */
[----:B------:R-:W-:-:S07]  /*02f0*/  @P0 FMUL.FTZ R2, R7, 2.3283064365386962891e-10 ;  /* 0x2f80000007020820 */ /* 0x000fce0000410000 */
.L_x_83:
[----:B------:R-:W-:Y:S01]  /*0300*/  HFMA2 R3, -RZ, RZ, 0, 0 ;  /* 0x00000000ff037431 */ /* 0x000fe200000001ff */
[----:B------:R-:W-:Y:S02]  /*0310*/  MOV R7, R2 ;  /* 0x0000000200077202 */ /* 0x000fe40000000f00 */
[----:B------:R-:W-:-:S04]  /*0320*/  MOV R2, R9 ;  /* 0x0000000900027202 */ /* 0x000fc80000000f00 */
[----:B------:R-:W-:Y:S05]  /*0330*/  RET.REL.NODEC R2 `(cuSqrt) ;  /* 0xfffffffc02307950 */ /* 0x000fea0003c3ffff */
.L_x_84:
        /* <DEDUP_REMOVED lines=12> */
.L_x_128:


//--------------------- .text.cuPow               --------------------------
	.section	.text.cuPow,"ax",@progbits
	.align	128
        .global         cuPow
        .type           cuPow,@function
        .size           cuPow,(.L_x_149 - cuPow)
        .other          cuPow,@"STO_CUDA_ENTRY STV_DEFAULT"
cuPow:
.text.cuPow:
        /* <DEDUP_REMOVED lines=12> */
[----:B------:R-:W-:Y:S01]  /*00c0*/  HFMA2 R9, -RZ, RZ, 0.771484375, 0.21533203125 ;  /* 0x3a2c32e4ff097431 */ /* 0x000fe200000001ff */
[----:B------:R-:W-:Y:S01]  /*00d0*/  BSSY.RECONVERGENT B0, `(.L_x_85) ;  /* 0x000005a000007945 */ /* 0x000fe20003800200 */
[C---:B--2---:R-:W-:Y:S01]  /*00e0*/  FMUL R5, |R2|.reuse, 16777216 ;  /* 0x4b80000002057820 */ /* 0x044fe20000400200 */
[----:B------:R-:W-:-:S04]  /*00f0*/  FSETP.GEU.AND P0, PT, |R2|, 1.175494350822287508e-38, PT ;  /* 0x008000000200780b */ /* 0x000fc80003f0e200 */
[----:B------:R-:W-:Y:S02]  /*0100*/  FSEL R5, R5, |R2|, !P0 ;  /* 0x4000000205057208 */ /* 0x000fe40004000000 */
[----:B------:R-:W-:Y:S02]  /*0110*/  FSEL R3, RZ, -24, P0 ;  /* 0xc1c00000ff037808 */ /* 0x000fe40000000000 */
[----:B------:R-:W-:-:S04]  /*0120*/  IADD3 R4, PT, PT, R5, -0x3f3504f3, RZ ;  /* 0xc0cafb0d05047810 */ /* 0x000fc80007ffe0ff */
[----:B------:R-:W-:-:S04]  /*0130*/  LOP3.LUT R4, R4, 0xff800000, RZ, 0xc0, !PT ;  /* 0xff80000004047812 */ /* 0x000fc800078ec0ff */
[-C--:B------:R-:W-:Y:S02]  /*0140*/  IADD3 R5, PT, PT, R5, -R4.reuse, RZ ;  /* 0x8000000405057210 */ /* 0x080fe40007ffe0ff */
[----:B------:R-:W-:-:S03]  /*0150*/  I2FP.F32.S32 R4, R4 ;  /* 0x0000000400047245 */ /* 0x000fc60000201400 */
[C---:B------:R-:W-:Y:S01]  /*0160*/  FADD R6, R5.reuse, 1 ;  /* 0x3f80000005067421 */ /* 0x040fe20000000000 */
[----:B------:R-:W-:Y:S01]  /*0170*/  FADD R5, R5, -1 ;  /* 0xbf80000005057421 */ /* 0x000fe20000000000 */
[----:B------:R-:W-:-:S03]  /*0180*/  FFMA R3, R4, 1.1920928955078125e-07, R3 ;  /* 0x3400000004037823 */ /* 0x000fc60000000003 */
[----:B------:R-:W-:Y:S01]  /*0190*/  FADD R7, R5, R5 ;  /* 0x0000000505077221 */ /* 0x000fe20000000000 */
[----:B------:R-:W0:Y:S03]  /*01a0*/  MUFU.RCP R6, R6 ;  /* 0x0000000600067308 */ /* 0x000e260000001000 */
[----:B0-----:R-:W-:-:S04]  /*01b0*/  FMUL R8, R6, R7 ;  /* 0x0000000706087220 */ /* 0x001fc80000400000 */
[----:B------:R-:W-:Y:S01]  /*01c0*/  FADD R7, R5, -R8 ;  /* 0x8000000805077221 */ /* 0x000fe20000000000 */
[CC--:B------:R-:W-:Y:S01]  /*01d0*/  FMUL R4, R8.reuse, R8.reuse ;  /* 0x0000000808047220 */ /* 0x0c0fe20000400000 */
[----:B------:R-:W-:Y:S02]  /*01e0*/  FFMA R12, R8, 1.4426950216293334961, R3 ;  /* 0x3fb8aa3b080c7823 */ /* 0x000fe40000000003 */
[----:B------:R-:W-:Y:S01]  /*01f0*/  FADD R10, R7, R7 ;  /* 0x00000007070a7221 */ /* 0x000fe20000000000 */
[C---:B------:R-:W-:Y:S01]  /*0200*/  FFMA R7, R4.reuse, R9, 0.0032181653659790754318 ;  /* 0x3b52e7db04077423 */ /* 0x040fe20000000009 */
[----:B------:R-:W-:Y:S02]  /*0210*/  FADD R9, R3, -R12 ;  /* 0x8000000c03097221 */ /* 0x000fe40000000000 */
[----:B------:R-:W-:Y:S01]  /*0220*/  FFMA R5, R5, -R8, R10 ;  /* 0x8000000805057223 */ /* 0x000fe2000000000a */
[----:B------:R-:W-:Y:S01]  /*0230*/  FFMA R7, R4, R7, 0.018033718690276145935 ;  /* 0x3c93bb7304077423 */ /* 0x000fe20000000007 */
[----:B------:R-:W0:Y:S02]  /*0240*/  LDC R3, c[0x0][0x390] ;  /* 0x0000e400ff037b82 */ /* 0x000e240000000800 */
[----:B------:R-:W-:Y:S01]  /*0250*/  FMUL R5, R6, R5 ;  /* 0x0000000506057220 */ /* 0x000fe20000400000 */
[----:B------:R-:W-:Y:S01]  /*0260*/  FFMA R6, R8, 1.4426950216293334961, R9 ;  /* 0x3fb8aa3b08067823 */ /* 0x000fe20000000009 */
[----:B------:R-:W-:-:S03]  /*0270*/  FFMA R7, R4, R7, 0.12022458761930465698 ;  /* 0x3df6384f04077423 */ /* 0x000fc60000000007 */
[----:B------:R-:W-:Y:S01]  /*0280*/  FFMA R9, R5, 1.4426950216293334961, R6 ;  /* 0x3fb8aa3b05097823 */ /* 0x000fe20000000006 */
[----:B------:R-:W-:-:S03]  /*0290*/  FMUL R7, R4, R7 ;  /* 0x0000000704077220 */ /* 0x000fc60000400000 */
[----:B------:R-:W-:Y:S01]  /*02a0*/  FFMA R4, R8, 1.9251366722983220825e-08, R9 ;  /* 0x32a55e3408047823 */ /* 0x000fe20000000009 */
[----:B------:R-:W-:Y:S01]  /*02b0*/  FMUL R6, R7, 3 ;  /* 0x4040000007067820 */ /* 0x000fe20000400000 */
[----:B------:R-:W-:-:S03]  /*02c0*/  MOV R9, 0x391fcb8e ;  /* 0x391fcb8e00097802 */ /* 0x000fc60000000f00 */
[----:B------:R-:W-:-:S04]  /*02d0*/  FFMA R4, R5, R6, R4 ;  /* 0x0000000605047223 */ /* 0x000fc80000000004 */
[----:B------:R-:W-:-:S04]  /*02e0*/  FFMA R7, R8, R7, R4 ;  /* 0x0000000708077223 */ /* 0x000fc80000000004 */
[----:B------:R-:W-:-:S04]  /*02f0*/  FADD R4, R12, R7 ;  /* 0x000000070c047221 */ /* 0x000fc80000000000 */
[----:B0-----:R-:W-:Y:S01]  /*0300*/  FMUL R5, R4, R3 ;  /* 0x0000000304057220 */ /* 0x001fe20000400000 */
[----:B------:R-:W-:-:S03]  /*0310*/  FADD R12, -R12, R4 ;  /* 0x000000040c0c7221 */ /* 0x000fc60000000100 */
[----:B------:R-:W0:Y:S01]  /*0320*/  FRND R6, R5 ;  /* 0x0000000500067307 */ /* 0x000e220000201000 */
[----:B------:R-:W-:Y:S01]  /*0330*/  FADD R12, R7, -R12 ;  /* 0x8000000c070c7221 */ /* 0x000fe20000000000 */
[-C--:B------:R-:W-:Y:S01]  /*0340*/  FFMA R7, R4, R3.reuse, -R5 ;  /* 0x0000000304077223 */ /* 0x080fe20000000805 */
[C---:B------:R-:W-:Y:S02]  /*0350*/  FSETP.GT.AND P1, PT, |R5|.reuse, 152, PT ;  /* 0x431800000500780b */ /* 0x040fe40003f24200 */
[C---:B------:R-:W-:Y:S01]  /*0360*/  FSETP.GEU.AND P2, PT, R5.reuse, RZ, PT ;  /* 0x000000ff0500720b */ /* 0x040fe20003f4e000 */
[----:B------:R-:W-:Y:S02]  /*0370*/  FFMA R7, R12, R3, R7 ;  /* 0x000000030c077223 */ /* 0x000fe40000000007 */
[----:B------:R1:W2:Y:S01]  /*0380*/  F2I.NTZ R8, R5 ;  /* 0x0000000500087305 */ /* 0x0002a20000203100 */
[----:B0-----:R-:W-:Y:S01]  /*0390*/  FADD R4, R5, -R6 ;  /* 0x8000000605047221 */ /* 0x001fe20000000000 */
[----:B------:R-:W-:Y:S01]  /*03a0*/  FSETP.GT.AND P0, PT, R6, RZ, PT ;  /* 0x000000ff0600720b */ /* 0x000fe20003f04000 */
[----:B-1----:R-:W-:-:S02]  /*03b0*/  HFMA2 R5, -RZ, RZ, 1.875, 0 ;  /* 0x3f800000ff057431 */ /* 0x002fc400000001ff */
[----:B------:R-:W-:-:S04]  /*03c0*/  FADD R4, R7, R4 ;  /* 0x0000000407047221 */ /* 0x000fc80000000000 */
[----:B------:R-:W-:Y:S01]  /*03d0*/  FFMA R7, R4, R9, 0.0013391353422775864601 ;  /* 0x3aaf85ed04077423 */ /* 0x000fe20000000009 */
[----:B------:R-:W-:Y:S02]  /*03e0*/  SEL R9, RZ, 0x83000000, P0 ;  /* 0x83000000ff097807 */ /* 0x000fe40000000000 */
[----:B------:R-:W-:Y:S01]  /*03f0*/  FSETP.NEU.AND P0, PT, R2, 1, PT ;  /* 0x3f8000000200780b */ /* 0x000fe20003f0d000 */
[C---:B------:R-:W-:Y:S01]  /*0400*/  FFMA R7, R4.reuse, R7, 0.0096188392490148544312 ;  /* 0x3c1d985604077423 */ /* 0x040fe20000000007 */
[----:B------:R-:W-:Y:S02]  /*0410*/  IADD3 R6, PT, PT, R9, 0x7f000000, RZ ;  /* 0x7f00000009067810 */ /* 0x000fe40007ffe0ff */
[----:B------:R-:W-:Y:S01]  /*0420*/  FSETP.EQ.OR P0, PT, R3, RZ, !P0 ;  /* 0x000000ff0300720b */ /* 0x000fe20004702400 */
[----:B------:R-:W-:Y:S01]  /*0430*/  FFMA R7, R4, R7, 0.055503588169813156128 ;  /* 0x3d6357bb04077423 */ /* 0x000fe20000000007 */
[----:B--2---:R-:W-:-:S03]  /*0440*/  LEA R9, R8, -R9, 0x17 ;  /* 0x8000000908097211 */ /* 0x004fc600078eb8ff */
[----:B------:R-:W-:-:S04]  /*0450*/  FFMA R7, R4, R7, 0.24022644758224487305 ;  /* 0x3e75fdec04077423 */ /* 0x000fc80000000007 */
[----:B------:R-:W-:-:S04]  /*0460*/  FFMA R7, R4, R7, 0.69314718246459960938 ;  /* 0x3f31721804077423 */ /* 0x000fc80000000007 */
[----:B------:R-:W-:-:S04]  /*0470*/  FFMA R7, R4, R7, 1 ;  /* 0x3f80000004077423 */ /* 0x000fc80000000007 */
[----:B------:R-:W-:-:S04]  /*0480*/  FMUL R6, R7, R6 ;  /* 0x0000000607067220 */ /* 0x000fc80000400000 */
[----:B------:R-:W-:Y:S01]  /*0490*/  FMUL R6, R6, R9 ;  /* 0x0000000906067220 */ /* 0x000fe20000400000 */
[----:B------:R-:W-:Y:S01]  /*04a0*/  @P1 FSEL R6, RZ, +INF , !P2 ;  /* 0x7f800000ff061808 */ /* 0x000fe20005000000 */
[----:B------:R-:W-:Y:S06]  /*04b0*/  @P0 BRA `(.L_x_86) ;  /* 0x00000000006c0947 */ /* 0x000fec0003800000 */
[----:B------:R-:W-:-:S04]  /*04c0*/  FSETP.NAN.AND P0, PT, |R3|, |R3|, PT ;  /* 0x400000030300720b */ /* 0x000fc80003f08200 */
[----:B------:R-:W-:-:S13]  /*04d0*/  FSETP.NUM.AND P0, PT, |R2|, |R2|, !P0 ;  /* 0x400000020200720b */ /* 0x000fda0004707200 */
[----:B------:R-:W-:Y:S01]  /*04e0*/  @!P0 FADD R5, R2, R3 ;  /* 0x0000000302058221 */ /* 0x000fe20000000000 */
[----:B------:R-:W-:Y:S06]  /*04f0*/  @!P0 BRA `(.L_x_86) ;  /* 0x00000000005c8947 */ /* 0x000fec0003800000 */
[----:B------:R-:W-:Y:S01]  /*0500*/  FMUL R7, R3, 0.5 ;  /* 0x3f00000003077820 */ /* 0x000fe20000400000 */
[----:B------:R-:W-:-:S04]  /*0510*/  FSETP.NEU.AND P0, PT, |R2|, +INF , PT ;  /* 0x7f8000000200780b */ /* 0x000fc80003f0d200 */
[----:B------:R-:W-:Y:S01]  /*0520*/  FSETP.NEU.AND P0, PT, R2, RZ, P0 ;  /* 0x000000ff0200720b */ /* 0x000fe2000070d000 */
[----:B------:R-:W0:Y:S03]  /*0530*/  FRND.TRUNC R7, R7 ;  /* 0x0000000700077307 */ /* 0x000e26000020d000 */
[----:B------:R-:W-:Y:S01]  /*0540*/  FSETP.GEU.OR P1, PT, R3, RZ, P0 ;  /* 0x000000ff0300720b */ /* 0x000fe2000072e400 */
[----:B0-----:R-:W-:-:S04]  /*0550*/  FADD R4, R7, R7 ;  /* 0x0000000707047221 */ /* 0x001fc80000000000 */
[----:B------:R-:W-:-:S04]  /*0560*/  FADD R8, -R4, R3 ;  /* 0x0000000304087221 */ /* 0x000fc80000000100 */
[----:B------:R-:W-:Y:S01]  /*0570*/  @!P0 FADD R4, R2, R2 ;  /* 0x0000000202048221 */ /* 0x000fe20000000000 */
[----:B------:R-:W-:-:S04]  /*0580*/  FSETP.NEU.AND P2, PT, |R8|, 1, !P0 ;  /* 0x3f8000000800780b */ /* 0x000fc8000474d200 */
[----:B------:R-:W-:-:S09]  /*0590*/  @!P1 LOP3.LUT R4, R4, 0x7f800000, RZ, 0x3c, !PT ;  /* 0x7f80000004049812 */ /* 0x000fd200078e3cff */
[----:B------:R-:W-:-:S04]  /*05a0*/  @P2 LOP3.LUT R4, R4, 0x7fffffff, RZ, 0xc0, !PT ;  /* 0x7fffffff04042812 */ /* 0x000fc800078ec0ff */
[----:B------:R-:W-:Y:S01]  /*05b0*/  @!P0 MOV R5, R4 ;  /* 0x0000000400058202 */ /* 0x000fe20000000f00 */
[----:B------:R-:W-:Y:S06]  /*05c0*/  @!P0 BRA `(.L_x_86) ;  /* 0x0000000000288947 */ /* 0x000fec0003800000 */
[----:B------:R-:W-:Y:S02]  /*05d0*/  FSETP.NEU.AND P0, PT, |R3|, +INF , PT ;  /* 0x7f8000000300780b */ /* 0x000fe40003f0d200 */
[----:B------:R-:W-:-:S13]  /*05e0*/  FSETP.EQ.AND P1, PT, R2, -1, PT ;  /* 0xbf8000000200780b */ /* 0x000fda0003f22000 */
[----:B------:R-:W-:Y:S05]  /*05f0*/  @!P0 BRA P1, `(.L_x_86) ;  /* 0x00000000001c8947 */ /* 0x000fea0000800000 */
[----:B------:R-:W-:Y:S02]  /*0600*/  FSETP.GEU.AND P1, PT, R2, RZ, PT ;  /* 0x000000ff0200720b */ /* 0x000fe40003f2e000 */
[----:B------:R-:W-:-:S11]  /*0610*/  MOV R5, R6 ;  /* 0x0000000600057202 */ /* 0x000fd60000000f00 */
[----:B------:R-:W0:Y:S01]  /*0620*/  @!P1 FRND.FLOOR R2, R3 ;  /* 0x0000000300029307 */ /* 0x000e220000205000 */
[----:B------:R-:W-:Y:S02]  /*0630*/  @!P1 FSETP.NEU.AND P2, PT, |R8|, 1, PT ;  /* 0x3f8000000800980b */ /* 0x000fe40003f4d200 */
[----:B0-----:R-:W-:Y:S02]  /*0640*/  @!P1 FSETP.NEU.AND P0, PT, R2, R3, PT ;  /* 0x000000030200920b */ /* 0x001fe40003f0d000 */
[----:B------:R-:W-:-:S04]  /*0650*/  @!P1 FSEL R2, R6, -R6, P2 ;  /* 0x8000000606029208 */ /* 0x000fc80001000000 */
[----:B------:R-:W-:-:S07]  /*0660*/  @!P1 FSEL R5, R2, +QNAN , !P0 ;  /* 0x7fffffff02059808 */ /* 0x000fce0004000000 */
.L_x_86:
[----:B------:R-:W-:Y:S05]  /*0670*/  BSYNC.RECONVERGENT B0 ;  /* 0x0000000000007941 */ /* 0x000fea0003800200 */
.L_x_85:
[----:B------:R-:W0:Y:S02]  /*0680*/  LDC.64 R2, c[0x0][0x398] ;  /* 0x0000e600ff027b82 */ /* 0x000e240000000a00 */
[----:B0-----:R-:W-:-:S05]  /*0690*/  IMAD.WIDE R2, R0, 0x4, R2 ;  /* 0x0000000400027825 */ /* 0x001fca00078e0202 */
[----:B------:R-:W-:Y:S01]  /*06a0*/  STG.E desc[UR4][R2.64], R5 ;  /* 0x0000000502007986 */ /* 0x000fe2000c101904 */
[----:B------:R-:W-:Y:S05]  /*06b0*/  EXIT ;  /* 0x000000000000794d */ /* 0x000fea0003800000 */
.L_x_87:
        /* <DEDUP_REMOVED lines=12> */
.L_x_149:


//--------------------- .text.squared             --------------------------
	.section	.text.squared,"ax",@progbits
	.align	128
        .global         squared
        .type           squared,@function
        .size           squared,(.L_x_150 - squared)
        .other          squared,@"STO_CUDA_ENTRY STV_DEFAULT"
squared:
.text.squared:
        /* <DEDUP_REMOVED lines=14> */
[----:B---3--:R-:W-:-:S05]  /*00e0*/  FMUL R7, R2, R2 ;  /* 0x0000000202077220 */ /* 0x008fca0000400000 */
[----:B------:R-:W-:Y:S01]  /*00f0*/  STG.E desc[UR4][R4.64], R7 ;  /* 0x0000000704007986 */ /* 0x000fe2000c101904 */
[----:B------:R-:W-:Y:S05]  /*0100*/  EXIT ;  /* 0x000000000000794d */ /* 0x000fea0003800000 */
.L_x_88:
        /* <DEDUP_REMOVED lines=15> */
.L_x_150:


//--------------------- .text.vidScalar           --------------------------
	.section	.text.vidScalar,"ax",@progbits
	.align	128
        .global         vidScalar
        .type           vidScalar,@function
        .size           vidScalar,(.L_x_129 - vidScalar)
        .other          vidScalar,@"STO_CUDA_ENTRY STV_DEFAULT"
vidScalar:
.text.vidScalar:
        /* <DEDUP_REMOVED lines=10> */
[----:B------:R-:W2:Y:S01]  /*00a0*/  LDCU UR6, c[0x0][0x390] ;  /* 0x00007200ff0677ac */ /* 0x000ea20008000800 */
[----:B0-----:R-:W-:-:S06]  /*00b0*/  IMAD.WIDE R4, R2, 0x4, R4 ;  /* 0x0000000402047825 */ /* 0x001fcc00078e0204 */
[----:B-1----:R-:W3:Y:S01]  /*00c0*/  LDG.E R5, desc[UR4][R4.64] ;  /* 0x0000000404057981 */ /* 0x002ee2000c1e1900 */
[----:B--2---:R-:W-:Y:S01]  /*00d0*/  IMAD.U32 R8, RZ, RZ, UR6 ;  /* 0x00000006ff087e24 */ /* 0x004fe2000f8e00ff */
[----:B------:R-:W-:Y:S01]  /*00e0*/  BSSY.RECONVERGENT B0, `(.L_x_89) ;  /* 0x000000c000007945 */ /* 0x000fe20003800200 */
[----:B---3--:R-:W0:Y:S08]  /*00f0*/  MUFU.RCP R0, R5 ;  /* 0x0000000500007308 */ /* 0x008e300000001000 */
[----:B------:R-:W1:Y:S01]  /*0100*/  FCHK P0, R8, R5 ;  /* 0x0000000508007302 */ /* 0x000e620000000000 */
[----:B0-----:R-:W-:-:S04]  /*0110*/  FFMA R3, -R5, R0, 1 ;  /* 0x3f80000005037423 */ /* 0x001fc80000000100 */
[----:B------:R-:W-:-:S04]  /*0120*/  FFMA R0, R0, R3, R0 ;  /* 0x0000000300007223 */ /* 0x000fc80000000000 */
[----:B------:R-:W-:-:S04]  /*0130*/  FFMA R3, R0, UR6, RZ ;  /* 0x0000000600037c23 */ /* 0x000fc800080000ff */
[----:B------:R-:W-:-:S04]  /*0140*/  FFMA R6, -R5, R3, UR6 ;  /* 0x0000000605067e23 */ /* 0x000fc80008000103 */
[----:B------:R-:W-:Y:S01]  /*0150*/  FFMA R7, R0, R6, R3 ;  /* 0x0000000600077223 */ /* 0x000fe20000000003 */
[----:B-1----:R-:W-:Y:S06]  /*0160*/  @!P0 BRA `(.L_x_90) ;  /* 0x00000000000c8947 */ /* 0x002fec0003800000 */
[----:B------:R-:W-:-:S07]  /*0170*/  MOV R4, 0x190 ;  /* 0x0000019000047802 */ /* 0x000fce0000000f00 */
[----:B------:R-:W-:Y:S05]  /*0180*/  CALL.REL.NOINC `($__internal_6_$__cuda_sm3x_div_rn_noftz_f32_slowpath) ;  /* 0x0000000000187944 */ /* 0x000fea0003c00000 */
[----:B------:R-:W-:-:S07]  /*0190*/  IMAD.MOV.U32 R7, RZ, RZ, R0 ;  /* 0x000000ffff077224 */ /* 0x000fce00078e0000 */
.L_x_90:
[----:B------:R-:W-:Y:S05]  /*01a0*/  BSYNC.RECONVERGENT B0 ;  /* 0x0000000000007941 */ /* 0x000fea0003800200 */
.L_x_89:
[----:B------:R-:W0:Y:S02]  /*01b0*/  LDC.64 R4, c[0x0][0x398] ;  /* 0x0000e600ff047b82 */ /* 0x000e240000000a00 */
[----:B0-----:R-:W-:-:S05]  /*01c0*/  IMAD.WIDE R2, R2, 0x4, R4 ;  /* 0x0000000402027825 */ /* 0x001fca00078e0204 */
[----:B------:R-:W-:Y:S01]  /*01d0*/  STG.E desc[UR4][R2.64], R7 ;  /* 0x0000000702007986 */ /* 0x000fe2000c101904 */
[----:B------:R-:W-:Y:S05]  /*01e0*/  EXIT ;  /* 0x000000000000794d */ /* 0x000fea0003800000 */
        .weak           $__internal_6_$__cuda_sm3x_div_rn_noftz_f32_slowpath
        .type           $__internal_6_$__cuda_sm3x_div_rn_noftz_f32_slowpath,@function
        .size           $__internal_6_$__cuda_sm3x_div_rn_noftz_f32_slowpath,(.L_x_129 - $__internal_6_$__cuda_sm3x_div_rn_noftz_f32_slowpath)
$__internal_6_$__cuda_sm3x_div_rn_noftz_f32_slowpath:
[----:B------:R-:W0:Y:S01]  /*01f0*/  LDC R3, c[0x0][0x390] ;  /* 0x0000e400ff037b82 */ /* 0x000e220000000800 */
[----:B------:R-:W-:Y:S01]  /*0200*/  SHF.R.U32.HI R0, RZ, 0x17, R5 ;  /* 0x00000017ff007819 */ /* 0x000fe20000011605 */
[----:B------:R-:W1:Y:S01]  /*0210*/  LDCU UR6, c[0x0][0x390] ;  /* 0x00007200ff0677ac */ /* 0x000e620008000800 */
[----:B------:R-:W-:Y:S02]  /*0220*/  BSSY.RECONVERGENT B1, `(.L_x_91) ;  /* 0x0000064000017945 */ /* 0x000fe40003800200 */
[----:B------:R-:W-:-:S05]  /*0230*/  LOP3.LUT R7, R0, 0xff, RZ, 0xc0, !PT ;  /* 0x000000ff00077812 */ /* 0x000fca00078ec0ff */
[----:B------:R-:W-:-:S05]  /*0240*/  VIADD R11, R7, 0xffffffff ;  /* 0xffffffff070b7836 */ /* 0x000fca0000000000 */
[----:B------:R-:W-:Y:S01]  /*0250*/  ISETP.GT.U32.AND P0, PT, R11, 0xfd, PT ;  /* 0x000000fd0b00780c */ /* 0x000fe20003f04070 */
[----:B-1----:R-:W-:Y:S01]  /*0260*/  IMAD.U32 R8, RZ, RZ, UR6 ;  /* 0x00000006ff087e24 */ /* 0x002fe2000f8e00ff */
[----:B0-----:R-:W-:-:S04]  /*0270*/  SHF.R.U32.HI R0, RZ, 0x17, R3 ;  /* 0x00000017ff007819 */ /* 0x001fc80000011603 */
[----:B------:R-:W-:-:S05]  /*0280*/  LOP3.LUT R6, R0, 0xff, RZ, 0xc0, !PT ;  /* 0x000000ff00067812 */ /* 0x000fca00078ec0ff */
[----:B------:R-:W-:-:S05]  /*0290*/  VIADD R10, R6, 0xffffffff ;  /* 0xffffffff060a7836 */ /* 0x000fca0000000000 */
[----:B------:R-:W-:-:S13]  /*02a0*/  ISETP.GT.U32.OR P0, PT, R10, 0xfd, P0 ;  /* 0x000000fd0a00780c */ /* 0x000fda0000704470 */
[----:B------:R-:W-:Y:S01]  /*02b0*/  @!P0 IMAD.MOV.U32 R9, RZ, RZ, RZ ;  /* 0x000000ffff098224 */ /* 0x000fe200078e00ff */
[----:B------:R-:W-:Y:S06]  /*02c0*/  @!P0 BRA `(.L_x_92) ;  /* 0x0000000000608947 */ /* 0x000fec0003800000 */
[----:B------:R-:W-:Y:S01]  /*02d0*/  FSETP.GTU.FTZ.AND P0, PT, |R3|, +INF , PT ;  /* 0x7f8000000300780b */ /* 0x000fe20003f1c200 */
[----:B------:R-:W-:Y:S01]  /*02e0*/  IMAD.MOV.U32 R0, RZ, RZ, R5 ;  /* 0x000000ffff007224 */ /* 0x000fe200078e0005 */
        /* <DEDUP_REMOVED lines=22> */
.L_x_92:
        /* <DEDUP_REMOVED lines=51> */
.L_x_99:
[----:B------:R-:W-:-:S04]  /*0780*/  LOP3.LUT R0, R0, 0x80000000, RZ, 0xc0, !PT ;  /* 0x8000000000007812 */ /* 0x000fc800078ec0ff */
[----:B------:R-:W-:Y:S01]  /*0790*/  LOP3.LUT R0, R0, 0x7f800000, RZ, 0xfc, !PT ;  /* 0x7f80000000007812 */ /* 0x000fe200078efcff */
[----:B------:R-:W-:Y:S06]  /*07a0*/  BRA `(.L_x_100) ;  /* 0x0000000000047947 */ /* 0x000fec0003800000 */
.L_x_98:
[----:B------:R-:W-:-:S07]  /*07b0*/  IMAD R0, R6, 0x800000, R0 ;  /* 0x0080000006007824 */ /* 0x000fce00078e0200 */
.L_x_100:
[----:B------:R-:W-:Y:S05]  /*07c0*/  BSYNC.RECONVERGENT B2 ;  /* 0x0000000000027941 */ /* 0x000fea0003800200 */
.L_x_97:
[----:B------:R-:W-:Y:S05]  /*07d0*/  BRA `(.L_x_101) ;  /* 0x0000000000207947 */ /* 0x000fea0003800000 */
.L_x_96:
[----:B------:R-:W-:-:S04]  /*07e0*/  LOP3.LUT R0, R5, 0x80000000, R8, 0x48, !PT ;  /* 0x8000000005007812 */ /* 0x000fc800078e4808 */
[----:B------:R-:W-:Y:S01]  /*07f0*/  LOP3.LUT R0, R0, 0x7f800000, RZ, 0xfc, !PT ;  /* 0x7f80000000007812 */ /* 0x000fe200078efcff */
[----:B------:R-:W-:Y:S06]  /*0800*/  BRA `(.L_x_101) ;  /* 0x0000000000147947 */ /* 0x000fec0003800000 */
.L_x_95:
[----:B------:R-:W-:Y:S01]  /*0810*/  LOP3.LUT R0, R5, 0x80000000, R8, 0x48, !PT ;  /* 0x8000000005007812 */ /* 0x000fe200078e4808 */
[----:B------:R-:W-:Y:S06]  /*0820*/  BRA `(.L_x_101) ;  /* 0x00000000000c7947 */ /* 0x000fec0003800000 */
.L_x_94:
[----:B------:R-:W0:Y:S01]  /*0830*/  MUFU.RSQ R0, -QNAN ;  /* 0xffc0000000007908 */ /* 0x000e220000001400 */
[----:B------:R-:W-:Y:S05]  /*0840*/  BRA `(.L_x_101) ;  /* 0x0000000000047947 */ /* 0x000fea0003800000 */
.L_x_93:
[----:B------:R-:W-:-:S07]  /*0850*/  FADD.FTZ R0, R0, R3 ;  /* 0x0000000300007221 */ /* 0x000fce0000010000 */
.L_x_101:
[----:B------:R-:W-:Y:S05]  /*0860*/  BSYNC.RECONVERGENT B1 ;  /* 0x0000000000017941 */ /* 0x000fea0003800200 */
.L_x_91:
[----:B------:R-:W-:-:S04]  /*0870*/  IMAD.MOV.U32 R5, RZ, RZ, 0x0 ;  /* 0x00000000ff057424 */ /* 0x000fc800078e00ff */
[----:B0-----:R-:W-:Y:S05]  /*0880*/  RET.REL.NODEC R4 `(vidScalar) ;  /* 0xfffffff404dc7950 */ /* 0x001fea0003c3ffff */
.L_x_102:
        /* <DEDUP_REMOVED lines=15> */
.L_x_129:


//--------------------- .text.divScalar           --------------------------
	.section	.text.divScalar,"ax",@progbits
	.align	128
        .global         divScalar
        .type           divScalar,@function
        .size           divScalar,(.L_x_130 - divScalar)
        .other          divScalar,@"STO_CUDA_ENTRY STV_DEFAULT"
divScalar:
.text.divScalar:
        /* <DEDUP_REMOVED lines=10> */
[----:B------:R-:W2:Y:S01]  /*00a0*/  LDC R9, c[0x0][0x390] ;  /* 0x0000e400ff097b82 */ /* 0x000ea20000000800 */
[----:B0-----:R-:W-:-:S05]  /*00b0*/  IMAD.WIDE R4, R2, 0x4, R4 ;  /* 0x0000000402047825 */ /* 0x001fca00078e0204 */
[----:B-1----:R-:W3:Y:S01]  /*00c0*/  LDG.E R0, desc[UR4][R4.64] ;  /* 0x0000000404007981 */ /* 0x002ee2000c1e1900 */
[----:B------:R-:W-:Y:S01]  /*00d0*/  BSSY.RECONVERGENT B0, `(.L_x_103) ;  /* 0x000000c000007945 */ /* 0x000fe20003800200 */
[----:B--2---:R-:W0:Y:S02]  /*00e0*/  MUFU.RCP R3, R9 ;  /* 0x0000000900037308 */ /* 0x004e240000001000 */
[----:B0-----:R-:W-:-:S04]  /*00f0*/  FFMA R6, R3, -R9, 1 ;  /* 0x3f80000003067423 */ /* 0x001fc80000000809 */
[----:B------:R-:W-:Y:S02]  /*0100*/  FFMA R3, R3, R6, R3 ;  /* 0x0000000603037223 */ /* 0x000fe40000000003 */
[----:B---3--:R-:W0:Y:S02]  /*0110*/  FCHK P0, R0, R9 ;  /* 0x0000000900007302 */ /* 0x008e240000000000 */
[----:B------:R-:W-:-:S04]  /*0120*/  FFMA R6, R0, R3, RZ ;  /* 0x0000000300067223 */ /* 0x000fc800000000ff */
[----:B------:R-:W-:-:S04]  /*0130*/  FFMA R7, R6, -R9, R0 ;  /* 0x8000000906077223 */ /* 0x000fc80000000000 */
[----:B------:R-:W-:Y:S01]  /*0140*/  FFMA R7, R3, R7, R6 ;  /* 0x0000000703077223 */ /* 0x000fe20000000006 */
[----:B0-----:R-:W-:Y:S06]  /*0150*/  @!P0 BRA `(.L_x_104) ;  /* 0x00000000000c8947 */ /* 0x001fec0003800000 */
[----:B------:R-:W-:-:S07]  /*0160*/  MOV R4, 0x180 ;  /* 0x0000018000047802 */ /* 0x000fce0000000f00 */
[----:B------:R-:W-:Y:S05]  /*0170*/  CALL.REL.NOINC `($__internal_7_$__cuda_sm3x_div_rn_noftz_f32_slowpath) ;  /* 0x0000000000187944 */ /* 0x000fea0003c00000 */
[----:B------:R-:W-:-:S07]  /*0180*/  IMAD.MOV.U32 R7, RZ, RZ, R0 ;  /* 0x000000ffff077224 */ /* 0x000fce00078e0000 */
.L_x_104:
[----:B------:R-:W-:Y:S05]  /*0190*/  BSYNC.RECONVERGENT B0 ;  /* 0x0000000000007941 */ /* 0x000fea0003800200 */
.L_x_103:
[----:B------:R-:W0:Y:S02]  /*01a0*/  LDC.64 R4, c[0x0][0x398] ;  /* 0x0000e600ff047b82 */ /* 0x000e240000000a00 */
[----:B0-----:R-:W-:-:S05]  /*01b0*/  IMAD.WIDE R2, R2, 0x4, R4 ;  /* 0x0000000402027825 */ /* 0x001fca00078e0204 */
[----:B------:R-:W-:Y:S01]  /*01c0*/  STG.E desc[UR4][R2.64], R7 ;  /* 0x0000000702007986 */ /* 0x000fe2000c101904 */
[----:B------:R-:W-:Y:S05]  /*01d0*/  EXIT ;  /* 0x000000000000794d */ /* 0x000fea0003800000 */
        .weak           $__internal_7_$__cuda_sm3x_div_rn_noftz_f32_slowpath
        .type           $__internal_7_$__cuda_sm3x_div_rn_noftz_f32_slowpath,@function
        .size           $__internal_7_$__cuda_sm3x_div_rn_noftz_f32_slowpath,(.L_x_130 - $__internal_7_$__cuda_sm3x_div_rn_noftz_f32_slowpath)
$__internal_7_$__cuda_sm3x_div_rn_noftz_f32_slowpath:
[----:B------:R-:W0:Y:S01]  /*01e0*/  LDC R3, c[0x0][0x390] ;  /* 0x0000e400ff037b82 */ /* 0x000e220000000800 */
[--C-:B------:R-:W-:Y:S01]  /*01f0*/  SHF.R.U32.HI R5, RZ, 0x17, R0.reuse ;  /* 0x00000017ff057819 */ /* 0x100fe20000011600 */
[----:B------:R-:W1:Y:S01]  /*0200*/  LDCU UR6, c[0x0][0x390] ;  /* 0x00007200ff0677ac */ /* 0x000e620008000800 */
[----:B------:R-:W-:Y:S01]  /*0210*/  BSSY.RECONVERGENT B1, `(.L_x_105) ;  /* 0x0000064000017945 */ /* 0x000fe20003800200 */
[----:B------:R-:W-:Y:S01]  /*0220*/  IMAD.MOV.U32 R7, RZ, RZ, R0 ;  /* 0x000000ffff077224 */ /* 0x000fe200078e0000 */
[----:B------:R-:W-:-:S05]  /*0230*/  LOP3.LUT R5, R5, 0xff, RZ, 0xc0, !PT ;  /* 0x000000ff05057812 */ /* 0x000fca00078ec0ff */
[----:B------:R-:W-:Y:S02]  /*0240*/  VIADD R10, R5, 0xffffffff ;  /* 0xffffffff050a7836 */ /* 0x000fe40000000000 */
[----:B-1----:R-:W-:Y:S01]  /*0250*/  IMAD.U32 R8, RZ, RZ, UR6 ;  /* 0x00000006ff087e24 */ /* 0x002fe2000f8e00ff */
[----:B0-----:R-:W-:-:S04]  /*0260*/  SHF.R.U32.HI R6, RZ, 0x17, R3 ;  /* 0x00000017ff067819 */ /* 0x001fc80000011603 */
[----:B------:R-:W-:-:S05]  /*0270*/  LOP3.LUT R6, R6, 0xff, RZ, 0xc0, !PT ;  /* 0x000000ff06067812 */ /* 0x000fca00078ec0ff */
[----:B------:R-:W-:-:S05]  /*0280*/  VIADD R11, R6, 0xffffffff ;  /* 0xffffffff060b7836 */ /* 0x000fca0000000000 */
        /* <DEDUP_REMOVED lines=27> */
.L_x_106:
        /* <DEDUP_REMOVED lines=51> */
.L_x_113:
[----:B------:R-:W-:-:S04]  /*0770*/  LOP3.LUT R0, R0, 0x80000000, RZ, 0xc0, !PT ;  /* 0x8000000000007812 */ /* 0x000fc800078ec0ff */
[----:B------:R-:W-:Y:S01]  /*0780*/  LOP3.LUT R0, R0, 0x7f800000, RZ, 0xfc, !PT ;  /* 0x7f80000000007812 */ /* 0x000fe200078efcff */
[----:B------:R-:W-:Y:S06]  /*0790*/  BRA `(.L_x_114) ;  /* 0x0000000000047947 */ /* 0x000fec0003800000 */
.L_x_112:
[----:B------:R-:W-:-:S07]  /*07a0*/  IMAD R0, R6, 0x800000, R0 ;  /* 0x0080000006007824 */ /* 0x000fce00078e0200 */
.L_x_114:
[----:B------:R-:W-:Y:S05]  /*07b0*/  BSYNC.RECONVERGENT B2 ;  /* 0x0000000000027941 */ /* 0x000fea0003800200 */
.L_x_111:
[----:B------:R-:W-:Y:S05]  /*07c0*/  BRA `(.L_x_115) ;  /* 0x0000000000207947 */ /* 0x000fea0003800000 */
.L_x_110:
[----:B------:R-:W-:-:S04]  /*07d0*/  LOP3.LUT R0, R8, 0x80000000, R7, 0x48, !PT ;  /* 0x8000000008007812 */ /* 0x000fc800078e4807 */
[----:B------:R-:W-:Y:S01]  /*07e0*/  LOP3.LUT R0, R0, 0x7f800000, RZ, 0xfc, !PT ;  /* 0x7f80000000007812 */ /* 0x000fe200078efcff */
[----:B------:R-:W-:Y:S06]  /*07f0*/  BRA `(.L_x_115) ;  /* 0x0000000000147947 */ /* 0x000fec0003800000 */
.L_x_109:
[----:B------:R-:W-:Y:S01]  /*0800*/  LOP3.LUT R0, R8, 0x80000000, R7, 0x48, !PT ;  /* 0x8000000008007812 */ /* 0x000fe200078e4807 */
[----:B------:R-:W-:Y:S06]  /*0810*/  BRA `(.L_x_115) ;  /* 0x00000000000c7947 */ /* 0x000fec0003800000 */
.L_x_108:
[----:B------:R-:W0:Y:S01]  /*0820*/  MUFU.RSQ R0, -QNAN ;  /* 0xffc0000000007908 */ /* 0x000e220000001400 */
[----:B------:R-:W-:Y:S05]  /*0830*/  BRA `(.L_x_115) ;  /* 0x0000000000047947 */ /* 0x000fea0003800000 */
.L_x_107:
[----:B------:R-:W-:-:S07]  /*0840*/  FADD.FTZ R0, R0, R3 ;  /* 0x0000000300007221 */ /* 0x000fce0000010000 */
.L_x_115:
[----:B------:R-:W-:Y:S05]  /*0850*/  BSYNC.RECONVERGENT B1 ;  /* 0x0000000000017941 */ /* 0x000fea0003800200 */
.L_x_105:
[----:B------:R-:W-:-:S04]  /*0860*/  IMAD.MOV.U32 R5, RZ, RZ, 0x0 ;  /* 0x00000000ff057424 */ /* 0x000fc800078e00ff */
[----:B0-----:R-:W-:Y:S05]  /*0870*/  RET.REL.NODEC R4 `(divScalar) ;  /* 0xfffffff404e07950 */ /* 0x001fea0003c3ffff */
.L_x_116:
        /* <DEDUP_REMOVED lines=16> */
.L_x_130:


//--------------------- .text.multScalar          --------------------------
	.section	.text.multScalar,"ax",@progbits
	.align	128
        .global         multScalar
        .type           multScalar,@function
        .size           multScalar,(.L_x_153 - multScalar)
        .other          multScalar,@"STO_CUDA_ENTRY STV_DEFAULT"
multScalar:
.text.multScalar:
        /* <DEDUP_REMOVED lines=11> */
[----:B------:R-:W3:Y:S01]  /*00b0*/  LDC.64 R4, c[0x0][0x398] ;  /* 0x0000e600ff047b82 */ /* 0x000ee20000000a00 */
[----:B0-----:R-:W-:-:S06]  /*00c0*/  IMAD.WIDE R2, R7, 0x4, R2 ;  /* 0x0000000407027825 */ /* 0x001fcc00078e0202 */
[----:B-1----:R-:W2:Y:S01]  /*00d0*/  LDG.E R2, desc[UR4][R2.64] ;  /* 0x0000000402027981 */ /* 0x002ea2000c1e1900 */
[----:B---3--:R-:W-:-:S04]  /*00e0*/  IMAD.WIDE R4, R7, 0x4, R4 ;  /* 0x0000000407047825 */ /* 0x008fc800078e0204 */
[----:B--2---:R-:W-:-:S05]  /*00f0*/  FMUL R7, R2, UR6 ;  /* 0x0000000602077c20 */ /* 0x004fca0008400000 */
[----:B------:R-:W-:Y:S01]  /*0100*/  STG.E desc[UR4][R4.64], R7 ;  /* 0x0000000704007986 */ /* 0x000fe2000c101904 */
[----:B------:R-:W-:Y:S05]  /*0110*/  EXIT ;  /* 0x000000000000794d */ /* 0x000fea0003800000 */
.L_x_117:
        /* <DEDUP_REMOVED lines=14> */
.L_x_153:


//--------------------- .text.busScalar           --------------------------
	.section	.text.busScalar,"ax",@progbits
	.align	128
        .global         busScalar
        .type           busScalar,@function
        .size           busScalar,(.L_x_154 - busScalar)
        .other          busScalar,@"STO_CUDA_ENTRY STV_DEFAULT"
busScalar:
.text.busScalar:
        /* <DEDUP_REMOVED lines=15> */
[----:B--2---:R-:W-:-:S05]  /*00f0*/  FADD R7, -R2, UR6 ;  /* 0x0000000602077e21 */ /* 0x004fca0008000100 */
[----:B------:R-:W-:Y:S01]  /*0100*/  STG.E desc[UR4][R4.64], R7 ;  /* 0x0000000704007986 */ /* 0x000fe2000c101904 */
[----:B------:R-:W-:Y:S05]  /*0110*/  EXIT ;  /* 0x000000000000794d */ /* 0x000fea0003800000 */
.L_x_118:
        /* <DEDUP_REMOVED lines=14> */
.L_x_154:


//--------------------- .text.subScalar           --------------------------
	.section	.text.subScalar,"ax",@progbits
	.align	128
        .global         subScalar
        .type           subScalar,@function
        .size           subScalar,(.L_x_155 - subScalar)
        .other          subScalar,@"STO_CUDA_ENTRY STV_DEFAULT"
subScalar:
.text.subScalar:
        /* <DEDUP_REMOVED lines=15> */
[----:B--2---:R-:W-:-:S05]  /*00f0*/  FADD R7, R2, -UR6 ;  /* 0x8000000602077e21 */ /* 0x004fca0008000000 */
[----:B------:R-:W-:Y:S01]  /*0100*/  STG.E desc[UR4][R4.64], R7 ;  /* 0x0000000704007986 */ /* 0x000fe2000c101904 */
[----:B------:R-:W-:Y:S05]  /*0110*/  EXIT ;  /* 0x000000000000794d */ /* 0x000fea0003800000 */
.L_x_119:
        /* <DEDUP_REMOVED lines=14> */
.L_x_155:


//--------------------- .text.addScalar           --------------------------
	.section	.text.addScalar,"ax",@progbits
	.align	128
        .global         addScalar
        .type           addScalar,@function
        .size           addScalar,(.L_x_156 - addScalar)
        .other          addScalar,@"STO_CUDA_ENTRY STV_DEFAULT"
addScalar:
.text.addScalar:
        /* <DEDUP_REMOVED lines=15> */
[----:B--2---:R-:W-:-:S05]  /*00f0*/  FADD R7, R2, UR6 ;  /* 0x0000000602077e21 */ /* 0x004fca0008000000 */
[----:B------:R-:W-:Y:S01]  /*0100*/  STG.E desc[UR4][R4.64], R7 ;  /* 0x0000000704007986 */ /* 0x000fe2000c101904 */
[----:B------:R-:W-:Y:S05]  /*0110*/  EXIT ;  /* 0x000000000000794d */ /* 0x000fea0003800000 */
.L_x_120:
        /* <DEDUP_REMOVED lines=14> */
.L_x_156:


//--------------------- .text.floorByScalar       --------------------------
	.section	.text.floorByScalar,"ax",@progbits
	.align	128
        .global         floorByScalar
        .type           floorByScalar,@function
        .size           floorByScalar,(.L_x_157 - floorByScalar)
        .other          floorByScalar,@"STO_CUDA_ENTRY STV_DEFAULT"
floorByScalar:
.text.floorByScalar:
        /* <DEDUP_REMOVED lines=14> */
[----:B---3--:R-:W-:Y:S01]  /*00e0*/  IMAD.WIDE R4, R7, 0x4, R4 ;  /* 0x0000000407047825 */ /* 0x008fe200078e0204 */
[----:B--2---:R-:W-:-:S04]  /*00f0*/  FSETP.GT.AND P0, PT, R2, UR6, PT ;  /* 0x0000000602007c0b */ /* 0x004fc8000bf04000 */
[----:B------:R-:W-:-:S05]  /*0100*/  FSEL R7, R2, UR6, P0 ;  /* 0x0000000602077c08 */ /* 0x000fca0008000000 */
[----:B------:R-:W-:Y:S01]  /*0110*/  STG.E desc[UR4][R4.64], R7 ;  /* 0x0000000704007986 */ /* 0x000fe2000c101904 */
[----:B------:R-:W-:Y:S05]  /*0120*/  EXIT ;  /* 0x000000000000794d */ /* 0x000fea0003800000 */
.L_x_121:
        /* <DEDUP_REMOVED lines=13> */
.L_x_157:


//--------------------- .text.capByScalar         --------------------------
	.section	.text.capByScalar,"ax",@progbits
	.align	128
        .global         capByScalar
        .type           capByScalar,@function
        .size           capByScalar,(.L_x_158 - capByScalar)
        .other          capByScalar,@"STO_CUDA_ENTRY STV_DEFAULT"
capByScalar:
.text.capByScalar:
        /* <DEDUP_REMOVED lines=15> */
[----:B--2---:R-:W-:-:S04]  /*00f0*/  FSETP.GEU.AND P0, PT, R2, UR6, PT ;  /* 0x0000000602007c0b */ /* 0x004fc8000bf0e000 */
[----:B------:R-:W-:-:S05]  /*0100*/  FSEL R7, R2, UR6, !P0 ;  /* 0x0000000602077c08 */ /* 0x000fca000c000000 */
[----:B------:R-:W-:Y:S01]  /*0110*/  STG.E desc[UR4][R4.64], R7 ;  /* 0x0000000704007986 */ /* 0x000fe2000c101904 */
[----:B------:R-:W-:Y:S05]  /*0120*/  EXIT ;  /* 0x000000000000794d */ /* 0x000fea0003800000 */
.L_x_122:
        /* <DEDUP_REMOVED lines=13> */
.L_x_158:


//--------------------- .nv.shared.reducePartial  --------------------------
	.section	.nv.shared.reducePartial,"aw",@nobits
	.sectionflags	@""
	.align	16
	.zero		1024


//--------------------- .nv.shared.reserved.0     --------------------------
	.section	.nv.shared.reserved.0,"aw",@nobits
	.weak		__nv_reservedSMEM_offset_0_alias
	.size		__nv_reservedSMEM_offset_0_alias, 0, 64
	.other		__nv_reservedSMEM_offset_0_alias,@"STO_CUDA_RESERVED_SHARED STV_DEFAULT"
__nv_reservedSMEM_offset_0_alias:
	.zero		0
	.zero		64


//--------------------- .nv.shared.subRatio       --------------------------
	.section	.nv.shared.subRatio,"aw",@nobits
	.sectionflags	@""
	.align	16
	.zero		1024


//--------------------- .nv.shared.addRatio       --------------------------
	.section	.nv.shared.addRatio,"aw",@nobits
	.sectionflags	@""
	.align	16
	.zero		1024


//--------------------- .nv.shared.addProduct_vs  --------------------------
	.section	.nv.shared.addProduct_vs,"aw",@nobits
	.sectionflags	@""
	.align	16
	.zero		1024


//--------------------- .nv.shared.addProduct     --------------------------
	.section	.nv.shared.addProduct,"aw",@nobits
	.sectionflags	@""
	.align	16
	.zero		1024


//--------------------- .nv.shared.discount       --------------------------
	.section	.nv.shared.discount,"aw",@nobits
	.sectionflags	@""
	.align	16
	.zero		1024


//--------------------- .nv.shared.accrue         --------------------------
	.section	.nv.shared.accrue,"aw",@nobits
	.sectionflags	@""
	.align	16
	.zero		1024


//--------------------- .nv.shared.cuDiv          --------------------------
	.section	.nv.shared.cuDiv,"aw",@nobits
	.sectionflags	@""
	.align	16
	.zero		1024


//--------------------- .nv.shared.mult           --------------------------
	.section	.nv.shared.mult,"aw",@nobits
	.sectionflags	@""
	.align	16
	.zero		1024


//--------------------- .nv.shared.sub            --------------------------
	.section	.nv.shared.sub,"aw",@nobits
	.sectionflags	@""
	.align	16
	.zero		1024


//--------------------- .nv.shared.add            --------------------------
	.section	.nv.shared.add,"aw",@nobits
	.sectionflags	@""
	.align	16
	.zero		1024


//--------------------- .nv.shared.cuFloor        --------------------------
	.section	.nv.shared.cuFloor,"aw",@nobits
	.sectionflags	@""
	.align	16
	.zero		1024


//--------------------- .nv.shared.cap            --------------------------
	.section	.nv.shared.cap,"aw",@nobits
	.sectionflags	@""
	.align	16
	.zero		1024


//--------------------- .nv.shared.cuAbs          --------------------------
	.section	.nv.shared.cuAbs,"aw",@nobits
	.sectionflags	@""
	.align	16
	.zero		1024


//--------------------- .nv.shared.invert         --------------------------
	.section	.nv.shared.invert,"aw",@nobits
	.sectionflags	@""
	.align	16
	.zero		1024


//--------------------- .nv.shared.cuLog          --------------------------
	.section	.nv.shared.cuLog,"aw",@nobits
	.sectionflags	@""
	.align	16
	.zero		1024


//--------------------- .nv.shared.cuExp          --------------------------
	.section	.nv.shared.cuExp,"aw",@nobits
	.sectionflags	@""
	.align	16
	.zero		1024


//--------------------- .nv.shared.cuSqrt         --------------------------
	.section	.nv.shared.cuSqrt,"aw",@nobits
	.sectionflags	@""
	.align	16
	.zero		1024


//--------------------- .nv.shared.cuPow          --------------------------
	.section	.nv.shared.cuPow,"aw",@nobits
	.sectionflags	@""
	.align	16
	.zero		1024


//--------------------- .nv.shared.squared        --------------------------
	.section	.nv.shared.squared,"aw",@nobits
	.sectionflags	@""
	.align	16
	.zero		1024


//--------------------- .nv.shared.vidScalar      --------------------------
	.section	.nv.shared.vidScalar,"aw",@nobits
	.sectionflags	@""
	.align	16
	.zero		1024


//--------------------- .nv.shared.divScalar      --------------------------
	.section	.nv.shared.divScalar,"aw",@nobits
	.sectionflags	@""
	.align	16
	.zero		1024


//--------------------- .nv.shared.multScalar     --------------------------
	.section	.nv.shared.multScalar,"aw",@nobits
	.sectionflags	@""
	.align	16
	.zero		1024


//--------------------- .nv.shared.busScalar      --------------------------
	.section	.nv.shared.busScalar,"aw",@nobits
	.sectionflags	@""
	.align	16
	.zero		1024


//--------------------- .nv.shared.subScalar      --------------------------
	.section	.nv.shared.subScalar,"aw",@nobits
	.sectionflags	@""
	.align	16
	.zero		1024


//--------------------- .nv.shared.addScalar      --------------------------
	.section	.nv.shared.addScalar,"aw",@nobits
	.sectionflags	@""
	.align	16
	.zero		1024


//--------------------- .nv.shared.floorByScalar  --------------------------
	.section	.nv.shared.floorByScalar,"aw",@nobits
	.sectionflags	@""
	.align	16
	.zero		1024


//--------------------- .nv.shared.capByScalar    --------------------------
	.section	.nv.shared.capByScalar,"aw",@nobits
	.sectionflags	@""
	.align	16
	.zero		1024


//--------------------- .nv.constant0.reducePartial --------------------------
	.section	.nv.constant0.reducePartial,"a",@progbits
	.sectionflags	@""
	.align	4
.nv.constant0.reducePartial:
	.zero		920


//--------------------- .nv.constant0.subRatio    --------------------------
	.section	.nv.constant0.subRatio,"a",@progbits
	.sectionflags	@""
	.align	4
.nv.constant0.subRatio:
	.zero		936


//--------------------- .nv.constant0.addRatio    --------------------------
	.section	.nv.constant0.addRatio,"a",@progbits
	.sectionflags	@""
	.align	4
.nv.constant0.addRatio:
	.zero		936


//--------------------- .nv.constant0.addProduct_vs --------------------------
	.section	.nv.constant0.addProduct_vs,"a",@progbits
	.sectionflags	@""
	.align	4
.nv.constant0.addProduct_vs:
	.zero		936


//--------------------- .nv.constant0.addProduct  --------------------------
	.section	.nv.constant0.addProduct,"a",@progbits
	.sectionflags	@""
	.align	4
.nv.constant0.addProduct:
	.zero		936


//--------------------- .nv.constant0.discount    --------------------------
	.section	.nv.constant0.discount,"a",@progbits
	.sectionflags	@""
	.align	4
.nv.constant0.discount:
	.zero		936


//--------------------- .nv.constant0.accrue      --------------------------
	.section	.nv.constant0.accrue,"a",@progbits
	.sectionflags	@""
	.align	4
.nv.constant0.accrue:
	.zero		936


//--------------------- .nv.constant0.cuDiv       --------------------------
	.section	.nv.constant0.cuDiv,"a",@progbits
	.sectionflags	@""
	.align	4
.nv.constant0.cuDiv:
	.zero		928


//--------------------- .nv.constant0.mult        --------------------------
	.section	.nv.constant0.mult,"a",@progbits
	.sectionflags	@""
	.align	4
.nv.constant0.mult:
	.zero		928


//--------------------- .nv.constant0.sub         --------------------------
	.section	.nv.constant0.sub,"a",@progbits
	.sectionflags	@""
	.align	4
.nv.constant0.sub:
	.zero		928


//--------------------- .nv.constant0.add         --------------------------
	.section	.nv.constant0.add,"a",@progbits
	.sectionflags	@""
	.align	4
.nv.constant0.add:
	.zero		928


//--------------------- .nv.constant0.cuFloor     --------------------------
	.section	.nv.constant0.cuFloor,"a",@progbits
	.sectionflags	@""
	.align	4
.nv.constant0.cuFloor:
	.zero		928


//--------------------- .nv.constant0.cap         --------------------------
	.section	.nv.constant0.cap,"a",@progbits
	.sectionflags	@""
	.align	4
.nv.constant0.cap:
	.zero		928


//--------------------- .nv.constant0.cuAbs       --------------------------
	.section	.nv.constant0.cuAbs,"a",@progbits
	.sectionflags	@""
	.align	4
.nv.constant0.cuAbs:
	.zero		920


//--------------------- .nv.constant0.invert      --------------------------
	.section	.nv.constant0.invert,"a",@progbits
	.sectionflags	@""
	.align	4
.nv.constant0.invert:
	.zero		920


//--------------------- .nv.constant0.cuLog       --------------------------
	.section	.nv.constant0.cuLog,"a",@progbits
	.sectionflags	@""
	.align	4
.nv.constant0.cuLog:
	.zero		920


//--------------------- .nv.constant0.cuExp       --------------------------
	.section	.nv.constant0.cuExp,"a",@progbits
	.sectionflags	@""
	.align	4
.nv.constant0.cuExp:
	.zero		920


//--------------------- .nv.constant0.cuSqrt      --------------------------
	.section	.nv.constant0.cuSqrt,"a",@progbits
	.sectionflags	@""
	.align	4
.nv.constant0.cuSqrt:
	.zero		920


//--------------------- .nv.constant0.cuPow       --------------------------
	.section	.nv.constant0.cuPow,"a",@progbits
	.sectionflags	@""
	.align	4
.nv.constant0.cuPow:
	.zero		928


//--------------------- .nv.constant0.squared     --------------------------
	.section	.nv.constant0.squared,"a",@progbits
	.sectionflags	@""
	.align	4
.nv.constant0.squared:
	.zero		920


//--------------------- .nv.constant0.vidScalar   --------------------------
	.section	.nv.constant0.vidScalar,"a",@progbits
	.sectionflags	@""
	.align	4
.nv.constant0.vidScalar:
	.zero		928


//--------------------- .nv.constant0.divScalar   --------------------------
	.section	.nv.constant0.divScalar,"a",@progbits
	.sectionflags	@""
	.align	4
.nv.constant0.divScalar:
	.zero		928


//--------------------- .nv.constant0.multScalar  --------------------------
	.section	.nv.constant0.multScalar,"a",@progbits
	.sectionflags	@""
	.align	4
.nv.constant0.multScalar:
	.zero		928


//--------------------- .nv.constant0.busScalar   --------------------------
	.section	.nv.constant0.busScalar,"a",@progbits
	.sectionflags	@""
	.align	4
.nv.constant0.busScalar:
	.zero		928


//--------------------- .nv.constant0.subScalar   --------------------------
	.section	.nv.constant0.subScalar,"a",@progbits
	.sectionflags	@""
	.align	4
.nv.constant0.subScalar:
	.zero		928


//--------------------- .nv.constant0.addScalar   --------------------------
	.section	.nv.constant0.addScalar,"a",@progbits
	.sectionflags	@""
	.align	4
.nv.constant0.addScalar:
	.zero		928


//--------------------- .nv.constant0.floorByScalar --------------------------
	.section	.nv.constant0.floorByScalar,"a",@progbits
	.sectionflags	@""
	.align	4
.nv.constant0.floorByScalar:
	.zero		928


//--------------------- .nv.constant0.capByScalar --------------------------
	.section	.nv.constant0.capByScalar,"a",@progbits
	.sectionflags	@""
	.align	4
.nv.constant0.capByScalar:
	.zero		928


//--------------------- SYMBOLS --------------------------

	.type		.nv.reservedSmem.offset0,@object
	.size		.nv.reservedSmem.offset0,0x4
	.type		.nv.reservedSmem.cap,@object
	.size		.nv.reservedSmem.cap,0x4
